	.target	sm_90a

	.elftype	@"ET_EXEC"


//--------------------- .note.nv.tkinfo           --------------------------
	.section	.note.nv.tkinfo,"",@"SHT_NOTE"
	.sectionflags	@"SHF_NOTE_NV_TKINFO"
	.tkinfo
        /*0018*/ 	.word	0x00000002
        /*0030*/ 	.string	""
        /*0030*/ 	.string	"ptxas"
        /*0030*/ 	.string	"Cuda compilation tools, release 13.0, V13.0.88"
        /*0030*/ 	.string	"Build cuda_13.0.r13.0/compiler.36424714_0"
        /*0030*/ 	.string	"-arch sm_90a -m 64 "



//--------------------- .note.nv.cuinfo           --------------------------
	.section	.note.nv.cuinfo,"",@"SHT_NOTE"
	.sectionflags	@"SHF_NOTE_NV_CUINFO"
        /*0018*/ 	.short	0x0002
        /*001a*/ 	.short	0x005a
        /*001c*/ 	.short	0x0082
	.zero		2


//--------------------- .nv.info                  --------------------------
	.section	.nv.info,"",@"SHT_CUDA_INFO"
	.align	4


	//----- nvinfo : EIATTR_REGCOUNT
	.align		4
        /*0000*/ 	.byte	0x04, 0x2f
        /*0002*/ 	.short	(.L_12 - .L_11)
	.align		4
.L_11:
        /*0004*/ 	.word	index@(_ZN7cutlass13device_kernelIN5flash19enable_sm80_to_sm89INS1_16FlashAttnFwdSm80INS1_25CollectiveMainloopFwdSm80ILi4ELi1ELb0EN4cute5tupleIJNS5_1CILi128EEENS7_ILi64EEES8_EEELi128ENS_10bfloat16_tEfNS_4arch4Sm80ELb1ELb0ELb1ELb1ELb1ELb1ELb1ELb0EEENS1_21CollectiveEpilogueFwdINS6_IJS8_S8_S9_EEENS6_IJNS7_ILi1EEESH_SH_EEESB_SD_Li128ELb1ELb1ELb0ELb0EEENS1_19SingleTileSchedulerILb1ELb0ELb1ELi128EEEEEEEEEvNT_6ParamsE)
        /*0008*/ 	.word	0x00000004


	//----- nvinfo : EIATTR_FRAME_SIZE
	.align		4
.L_12:
        /*000c*/ 	.byte	0x04, 0x11
        /*000e*/ 	.short	(.L_14 - .L_13)
	.align		4
.L_13:
        /*0010*/ 	.word	index@(_ZN7cutlass13device_kernelIN5flash19enable_sm80_to_sm89INS1_16FlashAttnFwdSm80INS1_25CollectiveMainloopFwdSm80ILi4ELi1ELb0EN4cute5tupleIJNS5_1CILi128EEENS7_ILi64EEES8_EEELi128ENS_10bfloat16_tEfNS_4arch4Sm80ELb1ELb0ELb1ELb1ELb1ELb1ELb1ELb0EEENS1_21CollectiveEpilogueFwdINS6_IJS8_S8_S9_EEENS6_IJNS7_ILi1EEESH_SH_EEESB_SD_Li128ELb1ELb1ELb0ELb0EEENS1_19SingleTileSchedulerILb1ELb0ELb1ELi128EEEEEEEEEvNT_6ParamsE)
        /*0014*/ 	.word	0x00000000


	//----- nvinfo : EIATTR_REGCOUNT
	.align		4
.L_14:
        /*0018*/ 	.byte	0x04, 0x2f
        /*001a*/ 	.short	(.L_16 - .L_15)
	.align		4
.L_15:
        /*001c*/ 	.word	index@(_ZN7cutlass13device_kernelIN5flash19enable_sm80_to_sm89INS1_16FlashAttnFwdSm80INS1_25CollectiveMainloopFwdSm80ILi4ELi1ELb0EN4cute5tupleIJNS5_1CILi128EEENS7_ILi64EEES8_EEELi128ENS_10bfloat16_tEfNS_4arch4Sm80ELb1ELb0ELb1ELb1ELb1ELb0ELb1ELb0EEENS1_21CollectiveEpilogueFwdINS6_IJS8_S8_S9_EEENS6_IJNS7_ILi1EEESH_SH_EEESB_SD_Li128ELb1ELb1ELb0ELb0EEENS1_19SingleTileSchedulerILb1ELb0ELb1ELi128EEEEEEEEEvNT_6ParamsE)
        /*0020*/ 	.word	0x00000004


	//----- nvinfo : EIATTR_FRAME_SIZE
	.align		4
.L_16:
        /*0024*/ 	.byte	0x04, 0x11
        /*0026*/ 	.short	(.L_18 - .L_17)
	.align		4
.L_17:
        /*0028*/ 	.word	index@(_ZN7cutlass13device_kernelIN5flash19enable_sm80_to_sm89INS1_16FlashAttnFwdSm80INS1_25CollectiveMainloopFwdSm80ILi4ELi1ELb0EN4cute5tupleIJNS5_1CILi128EEENS7_ILi64EEES8_EEELi128ENS_10bfloat16_tEfNS_4arch4Sm80ELb1ELb0ELb1ELb1ELb1ELb0ELb1ELb0EEENS1_21CollectiveEpilogueFwdINS6_IJS8_S8_S9_EEENS6_IJNS7_ILi1EEESH_SH_EEESB_SD_Li128ELb1ELb1ELb0ELb0EEENS1_19SingleTileSchedulerILb1ELb0ELb1ELi128EEEEEEEEEvNT_6ParamsE)
        /*002c*/ 	.word	0x00000000


	//----- nvinfo : EIATTR_REGCOUNT
	.align		4
.L_18:
        /*0030*/ 	.byte	0x04, 0x2f
        /*0032*/ 	.short	(.L_20 - .L_19)
	.align		4
.L_19:
        /*0034*/ 	.word	index@(_ZN7cutlass13device_kernelIN5flash19enable_sm80_to_sm89INS1_16FlashAttnFwdSm80INS1_25CollectiveMainloopFwdSm80ILi4ELi1ELb0EN4cute5tupleIJNS5_1CILi128EEENS7_ILi64EEES8_EEELi128ENS_10bfloat16_tEfNS_4arch4Sm80ELb1ELb0ELb1ELb0ELb1ELb0ELb1ELb0EEENS1_21CollectiveEpilogueFwdINS6_IJS8_S8_S9_EEENS6_IJNS7_ILi1EEESH_SH_EEESB_SD_Li128ELb0ELb1ELb0ELb0EEENS1_30DynamicPersistentTileSchedulerILi128ELi128ELb0ELb1ELb0EEEEEEEEEvNT_6ParamsE)
        /*0038*/ 	.word	0x00000004


	//----- nvinfo : EIATTR_FRAME_SIZE
	.align		4
.L_20:
        /*003c*/ 	.byte	0x04, 0x11
        /*003e*/ 	.short	(.L_22 - .L_21)
	.align		4
.L_21:
        /*0040*/ 	.word	index@(_ZN7cutlass13device_kernelIN5flash19enable_sm80_to_sm89INS1_16FlashAttnFwdSm80INS1_25CollectiveMainloopFwdSm80ILi4ELi1ELb0EN4cute5tupleIJNS5_1CILi128EEENS7_ILi64EEES8_EEELi128ENS_10bfloat16_tEfNS_4arch4Sm80ELb1ELb0ELb1ELb0ELb1ELb0ELb1ELb0EEENS1_21CollectiveEpilogueFwdINS6_IJS8_S8_S9_EEENS6_IJNS7_ILi1EEESH_SH_EEESB_SD_Li128ELb0ELb1ELb0ELb0EEENS1_30DynamicPersistentTileSchedulerILi128ELi128ELb0ELb1ELb0EEEEEEEEEvNT_6ParamsE)
        /*0044*/ 	.word	0x00000000


	//----- nvinfo : EIATTR_REGCOUNT
	.align		4
.L_22:
        /*0048*/ 	.byte	0x04, 0x2f
        /*004a*/ 	.short	(.L_24 - .L_23)
	.align		4
.L_23:
        /*004c*/ 	.word	index@(_ZN7cutlass13device_kernelIN5flash19enable_sm80_to_sm89INS1_16FlashAttnFwdSm80INS1_25CollectiveMainloopFwdSm80ILi4ELi1ELb0EN4cute5tupleIJNS5_1CILi128EEENS7_ILi48EEES8_EEELi128ENS_10bfloat16_tEfNS_4arch4Sm80ELb0ELb1ELb1ELb1ELb1ELb1ELb1ELb0EEENS1_21CollectiveEpilogueFwdINS6_IJS8_S8_S9_EEENS6_IJNS7_ILi1EEESH_SH_EEESB_SD_Li128ELb1ELb1ELb0ELb0EEENS1_19SingleTileSchedulerILb1ELb0ELb1ELi128EEEEEEEEEvNT_6ParamsE)
        /*0050*/ 	.word	0x00000004


	//----- nvinfo : EIATTR_FRAME_SIZE
	.align		4
.L_24:
        /*0054*/ 	.byte	0x04, 0x11
        /*0056*/ 	.short	(.L_26 - .L_25)
	.align		4
.L_25:
        /*0058*/ 	.word	index@(_ZN7cutlass13device_kernelIN5flash19enable_sm80_to_sm89INS1_16FlashAttnFwdSm80INS1_25CollectiveMainloopFwdSm80ILi4ELi1ELb0EN4cute5tupleIJNS5_1CILi128EEENS7_ILi48EEES8_EEELi128ENS_10bfloat16_tEfNS_4arch4Sm80ELb0ELb1ELb1ELb1ELb1ELb1ELb1ELb0EEENS1_21CollectiveEpilogueFwdINS6_IJS8_S8_S9_EEENS6_IJNS7_ILi1EEESH_SH_EEESB_SD_Li128ELb1ELb1ELb0ELb0EEENS1_19SingleTileSchedulerILb1ELb0ELb1ELi128EEEEEEEEEvNT_6ParamsE)
        /*005c*/ 	.word	0x00000000


	//----- nvinfo : EIATTR_REGCOUNT
	.align		4
.L_26:
        /*0060*/ 	.byte	0x04, 0x2f
        /*0062*/ 	.short	(.L_28 - .L_27)
	.align		4
.L_27:
        /*0064*/ 	.word	index@(_ZN7cutlass13device_kernelIN5flash19enable_sm80_to_sm89INS1_16FlashAttnFwdSm80INS1_25CollectiveMainloopFwdSm80ILi4ELi1ELb0EN4cute5tupleIJNS5_1CILi128EEENS7_ILi48EEES8_EEELi128ENS_10bfloat16_tEfNS_4arch4Sm80ELb0ELb1ELb1ELb1ELb1ELb0ELb1ELb0EEENS1_21CollectiveEpilogueFwdINS6_IJS8_S8_S9_EEENS6_IJNS7_ILi1EEESH_SH_EEESB_SD_Li128ELb1ELb1ELb0ELb0EEENS1_19SingleTileSchedulerILb1ELb0ELb1ELi128EEEEEEEEEvNT_6ParamsE)
        /*0068*/ 	.word	0x00000004


	//----- nvinfo : EIATTR_FRAME_SIZE
	.align		4
.L_28:
        /*006c*/ 	.byte	0x04, 0x11
        /*006e*/ 	.short	(.L_30 - .L_29)
	.align		4
.L_29:
        /*0070*/ 	.word	index@(_ZN7cutlass13device_kernelIN5flash19enable_sm80_to_sm89INS1_16FlashAttnFwdSm80INS1_25CollectiveMainloopFwdSm80ILi4ELi1ELb0EN4cute5tupleIJNS5_1CILi128EEENS7_ILi48EEES8_EEELi128ENS_10bfloat16_tEfNS_4arch4Sm80ELb0ELb1ELb1ELb1ELb1ELb0ELb1ELb0EEENS1_21CollectiveEpilogueFwdINS6_IJS8_S8_S9_EEENS6_IJNS7_ILi1EEESH_SH_EEESB_SD_Li128ELb1ELb1ELb0ELb0EEENS1_19SingleTileSchedulerILb1ELb0ELb1ELi128EEEEEEEEEvNT_6ParamsE)
        /*0074*/ 	.word	0x00000000


	//----- nvinfo : EIATTR_REGCOUNT
	.align		4
.L_30:
        /*0078*/ 	.byte	0x04, 0x2f
        /*007a*/ 	.short	(.L_32 - .L_31)
	.align		4
.L_31:
        /*007c*/ 	.word	index@(_ZN7cutlass13device_kernelIN5flash19enable_sm80_to_sm89INS1_16FlashAttnFwdSm80INS1_25CollectiveMainloopFwdSm80ILi4ELi1ELb0EN4cute5tupleIJNS5_1CILi128EEENS7_ILi48EEES8_EEELi128ENS_10bfloat16_tEfNS_4arch4Sm80ELb0ELb1ELb1ELb0ELb1ELb0ELb1ELb0EEENS1_21CollectiveEpilogueFwdINS6_IJS8_S8_S9_EEENS6_IJNS7_ILi1EEESH_SH_EEESB_SD_Li128ELb0ELb1ELb0ELb0EEENS1_19SingleTileSchedulerILb0ELb0ELb1ELi128EEEEEEEEEvNT_6ParamsE)
        /*0080*/ 	.word	0x00000004


	//----- nvinfo : EIATTR_FRAME_SIZE
	.align		4
.L_32:
        /*0084*/ 	.byte	0x04, 0x11
        /*0086*/ 	.short	(.L_34 - .L_33)
	.align		4
.L_33:
        /*0088*/ 	.word	index@(_ZN7cutlass13device_kernelIN5flash19enable_sm80_to_sm89INS1_16FlashAttnFwdSm80INS1_25CollectiveMainloopFwdSm80ILi4ELi1ELb0EN4cute5tupleIJNS5_1CILi128EEENS7_ILi48EEES8_EEELi128ENS_10bfloat16_tEfNS_4arch4Sm80ELb0ELb1ELb1ELb0ELb1ELb0ELb1ELb0EEENS1_21CollectiveEpilogueFwdINS6_IJS8_S8_S9_EEENS6_IJNS7_ILi1EEESH_SH_EEESB_SD_Li128ELb0ELb1ELb0ELb0EEENS1_19SingleTileSchedulerILb0ELb0ELb1ELi128EEEEEEEEEvNT_6ParamsE)
        /*008c*/ 	.word	0x00000000


	//----- nvinfo : EIATTR_REGCOUNT
	.align		4
.L_34:
        /*0090*/ 	.byte	0x04, 0x2f
        /*0092*/ 	.short	(.L_36 - .L_35)
	.align		4
.L_35:
        /*0094*/ 	.word	index@(_ZN7cutlass13device_kernelIN5flash19enable_sm80_to_sm89INS1_16FlashAttnFwdSm80INS1_25CollectiveMainloopFwdSm80ILi4ELi1ELb0EN4cute5tupleIJNS5_1CILi128EEENS7_ILi64EEES8_EEELi128ENS_10bfloat16_tEfNS_4arch4Sm80ELb0ELb0ELb1ELb1ELb1ELb1ELb1ELb0EEENS1_21CollectiveEpilogueFwdINS6_IJS8_S8_S9_EEENS6_IJNS7_ILi1EEESH_SH_EEESB_SD_Li128ELb1ELb1ELb0ELb0EEENS1_19SingleTileSchedulerILb1ELb0ELb1ELi128EEEEEEEEEvNT_6ParamsE)
        /*0098*/ 	.word	0x00000004


	//----- nvinfo : EIATTR_FRAME_SIZE
	.align		4
.L_36:
        /*009c*/ 	.byte	0x04, 0x11
        /*009e*/ 	.short	(.L_38 - .L_37)
	.align		4
.L_37:
        /*00a0*/ 	.word	index@(_ZN7cutlass13device_kernelIN5flash19enable_sm80_to_sm89INS1_16FlashAttnFwdSm80INS1_25CollectiveMainloopFwdSm80ILi4ELi1ELb0EN4cute5tupleIJNS5_1CILi128EEENS7_ILi64EEES8_EEELi128ENS_10bfloat16_tEfNS_4arch4Sm80ELb0ELb0ELb1ELb1ELb1ELb1ELb1ELb0EEENS1_21CollectiveEpilogueFwdINS6_IJS8_S8_S9_EEENS6_IJNS7_ILi1EEESH_SH_EEESB_SD_Li128ELb1ELb1ELb0ELb0EEENS1_19SingleTileSchedulerILb1ELb0ELb1ELi128EEEEEEEEEvNT_6ParamsE)
        /*00a4*/ 	.word	0x00000000


	//----- nvinfo : EIATTR_REGCOUNT
	.align		4
.L_38:
        /*00a8*/ 	.byte	0x04, 0x2f
        /*00aa*/ 	.short	(.L_40 - .L_39)
	.align		4
.L_39:
        /*00ac*/ 	.word	index@(_ZN7cutlass13device_kernelIN5flash19enable_sm80_to_sm89INS1_16FlashAttnFwdSm80INS1_25CollectiveMainloopFwdSm80ILi4ELi1ELb0EN4cute5tupleIJNS5_1CILi128EEENS7_ILi64EEES8_EEELi128ENS_10bfloat16_tEfNS_4arch4Sm80ELb0ELb0ELb1ELb1ELb1ELb0ELb1ELb0EEENS1_21CollectiveEpilogueFwdINS6_IJS8_S8_S9_EEENS6_IJNS7_ILi1EEESH_SH_EEESB_SD_Li128ELb1ELb1ELb0ELb0EEENS1_19SingleTileSchedulerILb1ELb0ELb1ELi128EEEEEEEEEvNT_6ParamsE)
        /*00b0*/ 	.word	0x00000004


	//----- nvinfo : EIATTR_FRAME_SIZE
	.align		4
.L_40:
        /*00b4*/ 	.byte	0x04, 0x11
        /*00b6*/ 	.short	(.L_42 - .L_41)
	.align		4
.L_41:
        /*00b8*/ 	.word	index@(_ZN7cutlass13device_kernelIN5flash19enable_sm80_to_sm89INS1_16FlashAttnFwdSm80INS1_25CollectiveMainloopFwdSm80ILi4ELi1ELb0EN4cute5tupleIJNS5_1CILi128EEENS7_ILi64EEES8_EEELi128ENS_10bfloat16_tEfNS_4arch4Sm80ELb0ELb0ELb1ELb1ELb1ELb0ELb1ELb0EEENS1_21CollectiveEpilogueFwdINS6_IJS8_S8_S9_EEENS6_IJNS7_ILi1EEESH_SH_EEESB_SD_Li128ELb1ELb1ELb0ELb0EEENS1_19SingleTileSchedulerILb1ELb0ELb1ELi128EEEEEEEEEvNT_6ParamsE)
        /*00bc*/ 	.word	0x00000000


	//----- nvinfo : EIATTR_REGCOUNT
	.align		4
.L_42:
        /*00c0*/ 	.byte	0x04, 0x2f
        /*00c2*/ 	.short	(.L_44 - .L_43)
	.align		4
.L_43:
        /*00c4*/ 	.word	index@(_ZN7cutlass13device_kernelIN5flash19enable_sm80_to_sm89INS1_16FlashAttnFwdSm80INS1_25CollectiveMainloopFwdSm80ILi4ELi1ELb0EN4cute5tupleIJNS5_1CILi128EEENS7_ILi64EEES8_EEELi128ENS_10bfloat16_tEfNS_4arch4Sm80ELb0ELb0ELb1ELb0ELb1ELb0ELb1ELb0EEENS1_21CollectiveEpilogueFwdINS6_IJS8_S8_S9_EEENS6_IJNS7_ILi1EEESH_SH_EEESB_SD_Li128ELb0ELb1ELb0ELb0EEENS1_19SingleTileSchedulerILb0ELb0ELb1ELi128EEEEEEEEEvNT_6ParamsE)
        /*00c8*/ 	.word	0x00000004


	//----- nvinfo : EIATTR_FRAME_SIZE
	.align		4
.L_44:
        /*00cc*/ 	.byte	0x04, 0x11
        /*00ce*/ 	.short	(.L_46 - .L_45)
	.align		4
.L_45:
        /*00d0*/ 	.word	index@(_ZN7cutlass13device_kernelIN5flash19enable_sm80_to_sm89INS1_16FlashAttnFwdSm80INS1_25CollectiveMainloopFwdSm80ILi4ELi1ELb0EN4cute5tupleIJNS5_1CILi128EEENS7_ILi64EEES8_EEELi128ENS_10bfloat16_tEfNS_4arch4Sm80ELb0ELb0ELb1ELb0ELb1ELb0ELb1ELb0EEENS1_21CollectiveEpilogueFwdINS6_IJS8_S8_S9_EEENS6_IJNS7_ILi1EEESH_SH_EEESB_SD_Li128ELb0ELb1ELb0ELb0EEENS1_19SingleTileSchedulerILb0ELb0ELb1ELi128EEEEEEEEEvNT_6ParamsE)
        /*00d4*/ 	.word	0x00000000


	//----- nvinfo : EIATTR_REGCOUNT
	.align		4
.L_46:
        /*00d8*/ 	.byte	0x04, 0x2f
        /*00da*/ 	.short	(.L_48 - .L_47)
	.align		4
.L_47:
        /*00dc*/ 	.word	index@(_ZN7cutlass13device_kernelIN5flash19enable_sm80_to_sm89INS1_16FlashAttnFwdSm80INS1_25CollectiveMainloopFwdSm80ILi8ELi1ELb1EN4cute5tupleIJNS5_1CILi128EEES8_S8_EEELi128ENS_10bfloat16_tEfNS_4arch4Sm80ELb1ELb0ELb1ELb1ELb1ELb1ELb1ELb0EEENS1_21CollectiveEpilogueFwdIS9_NS6_IJNS7_ILi1EEESF_SF_EEESA_SC_Li256ELb1ELb1ELb0ELb0EEENS1_19SingleTileSchedulerILb1ELb0ELb1ELi128EEEEEEEEEvNT_6ParamsE)
        /*00e0*/ 	.word	0x00000004


	//----- nvinfo : EIATTR_FRAME_SIZE
	.align		4
.L_48:
        /*00e4*/ 	.byte	0x04, 0x11
        /*00e6*/ 	.short	(.L_50 - .L_49)
	.align		4
.L_49:
        /*00e8*/ 	.word	index@(_ZN7cutlass13device_kernelIN5flash19enable_sm80_to_sm89INS1_16FlashAttnFwdSm80INS1_25CollectiveMainloopFwdSm80ILi8ELi1ELb1EN4cute5tupleIJNS5_1CILi128EEES8_S8_EEELi128ENS_10bfloat16_tEfNS_4arch4Sm80ELb1ELb0ELb1ELb1ELb1ELb1ELb1ELb0EEENS1_21CollectiveEpilogueFwdIS9_NS6_IJNS7_ILi1EEESF_SF_EEESA_SC_Li256ELb1ELb1ELb0ELb0EEENS1_19SingleTileSchedulerILb1ELb0ELb1ELi128EEEEEEEEEvNT_6ParamsE)
        /*00ec*/ 	.word	0x00000000


	//----- nvinfo : EIATTR_REGCOUNT
	.align		4
.L_50:
        /*00f0*/ 	.byte	0x04, 0x2f
        /*00f2*/ 	.short	(.L_52 - .L_51)
	.align		4
.L_51:
        /*00f4*/ 	.word	index@(_ZN7cutlass13device_kernelIN5flash19enable_sm80_to_sm89INS1_16FlashAttnFwdSm80INS1_25CollectiveMainloopFwdSm80ILi8ELi1ELb1EN4cute5tupleIJNS5_1CILi128EEES8_S8_EEELi128ENS_10bfloat16_tEfNS_4arch4Sm80ELb1ELb0ELb1ELb1ELb1ELb0ELb1ELb0EEENS1_21CollectiveEpilogueFwdIS9_NS6_IJNS7_ILi1EEESF_SF_EEESA_SC_Li256ELb1ELb1ELb0ELb0EEENS1_19SingleTileSchedulerILb1ELb0ELb1ELi128EEEEEEEEEvNT_6ParamsE)
        /*00f8*/ 	.word	0x00000004


	//----- nvinfo : EIATTR_FRAME_SIZE
	.align		4
.L_52:
        /*00fc*/ 	.byte	0x04, 0x11
        /*00fe*/ 	.short	(.L_54 - .L_53)
	.align		4
.L_53:
        /*0100*/ 	.word	index@(_ZN7cutlass13device_kernelIN5flash19enable_sm80_to_sm89INS1_16FlashAttnFwdSm80INS1_25CollectiveMainloopFwdSm80ILi8ELi1ELb1EN4cute5tupleIJNS5_1CILi128EEES8_S8_EEELi128ENS_10bfloat16_tEfNS_4arch4Sm80ELb1ELb0ELb1ELb1ELb1ELb0ELb1ELb0EEENS1_21CollectiveEpilogueFwdIS9_NS6_IJNS7_ILi1EEESF_SF_EEESA_SC_Li256ELb1ELb1ELb0ELb0EEENS1_19SingleTileSchedulerILb1ELb0ELb1ELi128EEEEEEEEEvNT_6ParamsE)
        /*0104*/ 	.word	0x00000000


	//----- nvinfo : EIATTR_REGCOUNT
	.align		4
.L_54:
        /*0108*/ 	.byte	0x04, 0x2f
        /*010a*/ 	.short	(.L_56 - .L_55)
	.align		4
.L_55:
        /*010c*/ 	.word	index@(_ZN7cutlass13device_kernelIN5flash19enable_sm80_to_sm89INS1_16FlashAttnFwdSm80INS1_25CollectiveMainloopFwdSm80ILi8ELi1ELb1EN4cute5tupleIJNS5_1CILi128EEES8_S8_EEELi128ENS_10bfloat16_tEfNS_4arch4Sm80ELb1ELb0ELb1ELb0ELb1ELb0ELb1ELb0EEENS1_21CollectiveEpilogueFwdIS9_NS6_IJNS7_ILi1EEESF_SF_EEESA_SC_Li256ELb0ELb1ELb0ELb0EEENS1_30DynamicPersistentTileSchedulerILi256ELi256ELb0ELb1ELb0EEEEEEEEEvNT_6ParamsE)
        /*0110*/ 	.word	0x00000004


	//----- nvinfo : EIATTR_FRAME_SIZE
	.align		4
.L_56:
        /*0114*/ 	.byte	0x04, 0x11
        /*0116*/ 	.short	(.L_58 - .L_57)
	.align		4
.L_57:
        /*0118*/ 	.word	index@(_ZN7cutlass13device_kernelIN5flash19enable_sm80_to_sm89INS1_16FlashAttnFwdSm80INS1_25CollectiveMainloopFwdSm80ILi8ELi1ELb1EN4cute5tupleIJNS5_1CILi128EEES8_S8_EEELi128ENS_10bfloat16_tEfNS_4arch4Sm80ELb1ELb0ELb1ELb0ELb1ELb0ELb1ELb0EEENS1_21CollectiveEpilogueFwdIS9_NS6_IJNS7_ILi1EEESF_SF_EEESA_SC_Li256ELb0ELb1ELb0ELb0EEENS1_30DynamicPersistentTileSchedulerILi256ELi256ELb0ELb1ELb0EEEEEEEEEvNT_6ParamsE)
        /*011c*/ 	.word	0x00000000


	//----- nvinfo : EIATTR_REGCOUNT
	.align		4
.L_58:
        /*0120*/ 	.byte	0x04, 0x2f
        /*0122*/ 	.short	(.L_60 - .L_59)
	.align		4
.L_59:
        /*0124*/ 	.word	index@(_ZN7cutlass13device_kernelIN5flash19enable_sm80_to_sm89INS1_16FlashAttnFwdSm80INS1_25CollectiveMainloopFwdSm80ILi8ELi1ELb1EN4cute5tupleIJNS5_1CILi128EEENS7_ILi96EEES8_EEELi128ENS_10bfloat16_tEfNS_4arch4Sm80ELb0ELb1ELb1ELb1ELb1ELb1ELb1ELb0EEENS1_21CollectiveEpilogueFwdINS6_IJS8_S8_S9_EEENS6_IJNS7_ILi1EEESH_SH_EEESB_SD_Li256ELb1ELb1ELb0ELb0EEENS1_19SingleTileSchedulerILb1ELb0ELb1ELi128EEEEEEEEEvNT_6ParamsE)
        /*0128*/ 	.word	0x00000004


	//----- nvinfo : EIATTR_FRAME_SIZE
	.align		4
.L_60:
        /*012c*/ 	.byte	0x04, 0x11
        /*012e*/ 	.short	(.L_62 - .L_61)
	.align		4
.L_61:
        /*0130*/ 	.word	index@(_ZN7cutlass13device_kernelIN5flash19enable_sm80_to_sm89INS1_16FlashAttnFwdSm80INS1_25CollectiveMainloopFwdSm80ILi8ELi1ELb1EN4cute5tupleIJNS5_1CILi128EEENS7_ILi96EEES8_EEELi128ENS_10bfloat16_tEfNS_4arch4Sm80ELb0ELb1ELb1ELb1ELb1ELb1ELb1ELb0EEENS1_21CollectiveEpilogueFwdINS6_IJS8_S8_S9_EEENS6_IJNS7_ILi1EEESH_SH_EEESB_SD_Li256ELb1ELb1ELb0ELb0EEENS1_19SingleTileSchedulerILb1ELb0ELb1ELi128EEEEEEEEEvNT_6ParamsE)
        /*0134*/ 	.word	0x00000000


	//----- nvinfo : EIATTR_REGCOUNT
	.align		4
.L_62:
        /*0138*/ 	.byte	0x04, 0x2f
        /*013a*/ 	.short	(.L_64 - .L_63)
	.align		4
.L_63:
        /*013c*/ 	.word	index@(_ZN7cutlass13device_kernelIN5flash19enable_sm80_to_sm89INS1_16FlashAttnFwdSm80INS1_25CollectiveMainloopFwdSm80ILi8ELi1ELb1EN4cute5tupleIJNS5_1CILi128EEENS7_ILi96EEES8_EEELi128ENS_10bfloat16_tEfNS_4arch4Sm80ELb0ELb1ELb1ELb1ELb1ELb0ELb1ELb0EEENS1_21CollectiveEpilogueFwdINS6_IJS8_S8_S9_EEENS6_IJNS7_ILi1EEESH_SH_EEESB_SD_Li256ELb1ELb1ELb0ELb0EEENS1_19SingleTileSchedulerILb1ELb0ELb1ELi128EEEEEEEEEvNT_6ParamsE)
        /*0140*/ 	.word	0x00000004


	//----- nvinfo : EIATTR_FRAME_SIZE
	.align		4
.L_64:
        /*0144*/ 	.byte	0x04, 0x11
        /*0146*/ 	.short	(.L_66 - .L_65)
	.align		4
.L_65:
        /*0148*/ 	.word	index@(_ZN7cutlass13device_kernelIN5flash19enable_sm80_to_sm89INS1_16FlashAttnFwdSm80INS1_25CollectiveMainloopFwdSm80ILi8ELi1ELb1EN4cute5tupleIJNS5_1CILi128EEENS7_ILi96EEES8_EEELi128ENS_10bfloat16_tEfNS_4arch4Sm80ELb0ELb1ELb1ELb1ELb1ELb0ELb1ELb0EEENS1_21CollectiveEpilogueFwdINS6_IJS8_S8_S9_EEENS6_IJNS7_ILi1EEESH_SH_EEESB_SD_Li256ELb1ELb1ELb0ELb0EEENS1_19SingleTileSchedulerILb1ELb0ELb1ELi128EEEEEEEEEvNT_6ParamsE)
        /*014c*/ 	.word	0x00000000


	//----- nvinfo : EIATTR_REGCOUNT
	.align		4
.L_66:
        /*0150*/ 	.byte	0x04, 0x2f
        /*0152*/ 	.short	(.L_68 - .L_67)
	.align		4
.L_67:
        /*0154*/ 	.word	index@(_ZN7cutlass13device_kernelIN5flash19enable_sm80_to_sm89INS1_16FlashAttnFwdSm80INS1_25CollectiveMainloopFwdSm80ILi8ELi1ELb1EN4cute5tupleIJNS5_1CILi128EEENS7_ILi96EEES8_EEELi128ENS_10bfloat16_tEfNS_4arch4Sm80ELb0ELb1ELb1ELb0ELb1ELb0ELb1ELb0EEENS1_21CollectiveEpilogueFwdINS6_IJS8_S8_S9_EEENS6_IJNS7_ILi1EEESH_SH_EEESB_SD_Li256ELb0ELb1ELb0ELb0EEENS1_19SingleTileSchedulerILb0ELb0ELb1ELi128EEEEEEEEEvNT_6ParamsE)
        /*0158*/ 	.word	0x00000004


	//----- nvinfo : EIATTR_FRAME_SIZE
	.align		4
.L_68:
        /*015c*/ 	.byte	0x04, 0x11
        /*015e*/ 	.short	(.L_70 - .L_69)
	.align		4
.L_69:
        /*0160*/ 	.word	index@(_ZN7cutlass13device_kernelIN5flash19enable_sm80_to_sm89INS1_16FlashAttnFwdSm80INS1_25CollectiveMainloopFwdSm80ILi8ELi1ELb1EN4cute5tupleIJNS5_1CILi128EEENS7_ILi96EEES8_EEELi128ENS_10bfloat16_tEfNS_4arch4Sm80ELb0ELb1ELb1ELb0ELb1ELb0ELb1ELb0EEENS1_21CollectiveEpilogueFwdINS6_IJS8_S8_S9_EEENS6_IJNS7_ILi1EEESH_SH_EEESB_SD_Li256ELb0ELb1ELb0ELb0EEENS1_19SingleTileSchedulerILb0ELb0ELb1ELi128EEEEEEEEEvNT_6ParamsE)
        /*0164*/ 	.word	0x00000000


	//----- nvinfo : EIATTR_REGCOUNT
	.align		4
.L_70:
        /*0168*/ 	.byte	0x04, 0x2f
        /*016a*/ 	.short	(.L_72 - .L_71)
	.align		4
.L_71:
        /*016c*/ 	.word	index@(_ZN7cutlass13device_kernelIN5flash19enable_sm80_to_sm89INS1_16FlashAttnFwdSm80INS1_25CollectiveMainloopFwdSm80ILi8ELi1ELb1EN4cute5tupleIJNS5_1CILi128EEES8_S8_EEELi128ENS_10bfloat16_tEfNS_4arch4Sm80ELb0ELb0ELb1ELb1ELb1ELb1ELb1ELb0EEENS1_21CollectiveEpilogueFwdIS9_NS6_IJNS7_ILi1EEESF_SF_EEESA_SC_Li256ELb1ELb1ELb0ELb0EEENS1_19SingleTileSchedulerILb1ELb0ELb1ELi128EEEEEEEEEvNT_6ParamsE)
        /*0170*/ 	.word	0x00000004


	//----- nvinfo : EIATTR_FRAME_SIZE
	.align		4
.L_72:
        /*0174*/ 	.byte	0x04, 0x11
        /*0176*/ 	.short	(.L_74 - .L_73)
	.align		4
.L_73:
        /*0178*/ 	.word	index@(_ZN7cutlass13device_kernelIN5flash19enable_sm80_to_sm89INS1_16FlashAttnFwdSm80INS1_25CollectiveMainloopFwdSm80ILi8ELi1ELb1EN4cute5tupleIJNS5_1CILi128EEES8_S8_EEELi128ENS_10bfloat16_tEfNS_4arch4Sm80ELb0ELb0ELb1ELb1ELb1ELb1ELb1ELb0EEENS1_21CollectiveEpilogueFwdIS9_NS6_IJNS7_ILi1EEESF_SF_EEESA_SC_Li256ELb1ELb1ELb0ELb0EEENS1_19SingleTileSchedulerILb1ELb0ELb1ELi128EEEEEEEEEvNT_6ParamsE)
        /*017c*/ 	.word	0x00000000


	//----- nvinfo : EIATTR_REGCOUNT
	.align		4
.L_74:
        /*0180*/ 	.byte	0x04, 0x2f
        /*0182*/ 	.short	(.L_76 - .L_75)
	.align		4
.L_75:
        /*0184*/ 	.word	index@(_ZN7cutlass13device_kernelIN5flash19enable_sm80_to_sm89INS1_16FlashAttnFwdSm80INS1_25CollectiveMainloopFwdSm80ILi8ELi1ELb1EN4cute5tupleIJNS5_1CILi128EEES8_S8_EEELi128ENS_10bfloat16_tEfNS_4arch4Sm80ELb0ELb0ELb1ELb1ELb1ELb0ELb1ELb0EEENS1_21CollectiveEpilogueFwdIS9_NS6_IJNS7_ILi1EEESF_SF_EEESA_SC_Li256ELb1ELb1ELb0ELb0EEENS1_19SingleTileSchedulerILb1ELb0ELb1ELi128EEEEEEEEEvNT_6ParamsE)
        /*0188*/ 	.word	0x00000004


	//----- nvinfo : EIATTR_FRAME_SIZE
	.align		4
.L_76:
        /*018c*/ 	.byte	0x04, 0x11
        /*018e*/ 	.short	(.L_78 - .L_77)
	.align		4
.L_77:
        /*0190*/ 	.word	index@(_ZN7cutlass13device_kernelIN5flash19enable_sm80_to_sm89INS1_16FlashAttnFwdSm80INS1_25CollectiveMainloopFwdSm80ILi8ELi1ELb1EN4cute5tupleIJNS5_1CILi128EEES8_S8_EEELi128ENS_10bfloat16_tEfNS_4arch4Sm80ELb0ELb0ELb1ELb1ELb1ELb0ELb1ELb0EEENS1_21CollectiveEpilogueFwdIS9_NS6_IJNS7_ILi1EEESF_SF_EEESA_SC_Li256ELb1ELb1ELb0ELb0EEENS1_19SingleTileSchedulerILb1ELb0ELb1ELi128EEEEEEEEEvNT_6ParamsE)
        /*0194*/ 	.word	0x00000000


	//----- nvinfo : EIATTR_REGCOUNT
	.align		4
.L_78:
        /*0198*/ 	.byte	0x04, 0x2f
        /*019a*/ 	.short	(.L_80 - .L_79)
	.align		4
.L_79:
        /*019c*/ 	.word	index@(_ZN7cutlass13device_kernelIN5flash19enable_sm80_to_sm89INS1_16FlashAttnFwdSm80INS1_25CollectiveMainloopFwdSm80ILi8ELi1ELb1EN4cute5tupleIJNS5_1CILi128EEES8_S8_EEELi128ENS_10bfloat16_tEfNS_4arch4Sm80ELb0ELb0ELb1ELb0ELb1ELb0ELb1ELb0EEENS1_21CollectiveEpilogueFwdIS9_NS6_IJNS7_ILi1EEESF_SF_EEESA_SC_Li256ELb0ELb1ELb0ELb0EEENS1_19SingleTileSchedulerILb0ELb0ELb1ELi128EEEEEEEEEvNT_6ParamsE)
        /*01a0*/ 	.word	0x00000004


	//----- nvinfo : EIATTR_FRAME_SIZE
	.align		4
.L_80:
        /*01a4*/ 	.byte	0x04, 0x11
        /*01a6*/ 	.short	(.L_82 - .L_81)
	.align		4
.L_81:
        /*01a8*/ 	.word	index@(_ZN7cutlass13device_kernelIN5flash19enable_sm80_to_sm89INS1_16FlashAttnFwdSm80INS1_25CollectiveMainloopFwdSm80ILi8ELi1ELb1EN4cute5tupleIJNS5_1CILi128EEES8_S8_EEELi128ENS_10bfloat16_tEfNS_4arch4Sm80ELb0ELb0ELb1ELb0ELb1ELb0ELb1ELb0EEENS1_21CollectiveEpilogueFwdIS9_NS6_IJNS7_ILi1EEESF_SF_EEESA_SC_Li256ELb0ELb1ELb0ELb0EEENS1_19SingleTileSchedulerILb0ELb0ELb1ELi128EEEEEEEEEvNT_6ParamsE)
        /*01ac*/ 	.word	0x00000000


	//----- nvinfo : EIATTR_MIN_STACK_SIZE
	.align		4
.L_82:
        /*01b0*/ 	.byte	0x04, 0x12
        /*01b2*/ 	.short	(.L_84 - .L_83)
	.align		4
.L_83:
        /*01b4*/ 	.word	index@(_ZN7cutlass13device_kernelIN5flash19enable_sm80_to_sm89INS1_16FlashAttnFwdSm80INS1_25CollectiveMainloopFwdSm80ILi8ELi1ELb1EN4cute5tupleIJNS5_1CILi128EEES8_S8_EEELi128ENS_10bfloat16_tEfNS_4arch4Sm80ELb0ELb0ELb1ELb0ELb1ELb0ELb1ELb0EEENS1_21CollectiveEpilogueFwdIS9_NS6_IJNS7_ILi1EEESF_SF_EEESA_SC_Li256ELb0ELb1ELb0ELb0EEENS1_19SingleTileSchedulerILb0ELb0ELb1ELi128EEEEEEEEEvNT_6ParamsE)
        /*01b8*/ 	.word	0x00000000


	//----- nvinfo : EIATTR_MIN_STACK_SIZE
	.align		4
.L_84:
        /*01bc*/ 	.byte	0x04, 0x12
        /*01be*/ 	.short	(.L_86 - .L_85)
	.align		4
.L_85:
        /*01c0*/ 	.word	index@(_ZN7cutlass13device_kernelIN5flash19enable_sm80_to_sm89INS1_16FlashAttnFwdSm80INS1_25CollectiveMainloopFwdSm80ILi8ELi1ELb1EN4cute5tupleIJNS5_1CILi128EEES8_S8_EEELi128ENS_10bfloat16_tEfNS_4arch4Sm80ELb0ELb0ELb1ELb1ELb1ELb0ELb1ELb0EEENS1_21CollectiveEpilogueFwdIS9_NS6_IJNS7_ILi1EEESF_SF_EEESA_SC_Li256ELb1ELb1ELb0ELb0EEENS1_19SingleTileSchedulerILb1ELb0ELb1ELi128EEEEEEEEEvNT_6ParamsE)
        /*01c4*/ 	.word	0x00000000


	//----- nvinfo : EIATTR_MIN_STACK_SIZE
	.align		4
.L_86:
        /*01c8*/ 	.byte	0x04, 0x12
        /*01ca*/ 	.short	(.L_88 - .L_87)
	.align		4
.L_87:
        /*01cc*/ 	.word	index@(_ZN7cutlass13device_kernelIN5flash19enable_sm80_to_sm89INS1_16FlashAttnFwdSm80INS1_25CollectiveMainloopFwdSm80ILi8ELi1ELb1EN4cute5tupleIJNS5_1CILi128EEES8_S8_EEELi128ENS_10bfloat16_tEfNS_4arch4Sm80ELb0ELb0ELb1ELb1ELb1ELb1ELb1ELb0EEENS1_21CollectiveEpilogueFwdIS9_NS6_IJNS7_ILi1EEESF_SF_EEESA_SC_Li256ELb1ELb1ELb0ELb0EEENS1_19SingleTileSchedulerILb1ELb0ELb1ELi128EEEEEEEEEvNT_6ParamsE)
        /*01d0*/ 	.word	0x00000000


	//----- nvinfo : EIATTR_MIN_STACK_SIZE
	.align		4
.L_88:
        /*01d4*/ 	.byte	0x04, 0x12
        /*01d6*/ 	.short	(.L_90 - .L_89)
	.align		4
.L_89:
        /*01d8*/ 	.word	index@(_ZN7cutlass13device_kernelIN5flash19enable_sm80_to_sm89INS1_16FlashAttnFwdSm80INS1_25CollectiveMainloopFwdSm80ILi8ELi1ELb1EN4cute5tupleIJNS5_1CILi128EEENS7_ILi96EEES8_EEELi128ENS_10bfloat16_tEfNS_4arch4Sm80ELb0ELb1ELb1ELb0ELb1ELb0ELb1ELb0EEENS1_21CollectiveEpilogueFwdINS6_IJS8_S8_S9_EEENS6_IJNS7_ILi1EEESH_SH_EEESB_SD_Li256ELb0ELb1ELb0ELb0EEENS1_19SingleTileSchedulerILb0ELb0ELb1ELi128EEEEEEEEEvNT_6ParamsE)
        /*01dc*/ 	.word	0x00000000


	//----- nvinfo : EIATTR_MIN_STACK_SIZE
	.align		4
.L_90:
        /*01e0*/ 	.byte	0x04, 0x12
        /*01e2*/ 	.short	(.L_92 - .L_91)
	.align		4
.L_91:
        /*01e4*/ 	.word	index@(_ZN7cutlass13device_kernelIN5flash19enable_sm80_to_sm89INS1_16FlashAttnFwdSm80INS1_25CollectiveMainloopFwdSm80ILi8ELi1ELb1EN4cute5tupleIJNS5_1CILi128EEENS7_ILi96EEES8_EEELi128ENS_10bfloat16_tEfNS_4arch4Sm80ELb0ELb1ELb1ELb1ELb1ELb0ELb1ELb0EEENS1_21CollectiveEpilogueFwdINS6_IJS8_S8_S9_EEENS6_IJNS7_ILi1EEESH_SH_EEESB_SD_Li256ELb1ELb1ELb0ELb0EEENS1_19SingleTileSchedulerILb1ELb0ELb1ELi128EEEEEEEEEvNT_6ParamsE)
        /*01e8*/ 	.word	0x00000000


	//----- nvinfo : EIATTR_MIN_STACK_SIZE
	.align		4
.L_92:
        /*01ec*/ 	.byte	0x04, 0x12
        /*01ee*/ 	.short	(.L_94 - .L_93)
	.align		4
.L_93:
        /*01f0*/ 	.word	index@(_ZN7cutlass13device_kernelIN5flash19enable_sm80_to_sm89INS1_16FlashAttnFwdSm80INS1_25CollectiveMainloopFwdSm80ILi8ELi1ELb1EN4cute5tupleIJNS5_1CILi128EEENS7_ILi96EEES8_EEELi128ENS_10bfloat16_tEfNS_4arch4Sm80ELb0ELb1ELb1ELb1ELb1ELb1ELb1ELb0EEENS1_21CollectiveEpilogueFwdINS6_IJS8_S8_S9_EEENS6_IJNS7_ILi1EEESH_SH_EEESB_SD_Li256ELb1ELb1ELb0ELb0EEENS1_19SingleTileSchedulerILb1ELb0ELb1ELi128EEEEEEEEEvNT_6ParamsE)
        /*01f4*/ 	.word	0x00000000


	//----- nvinfo : EIATTR_MIN_STACK_SIZE
	.align		4
.L_94:
        /*01f8*/ 	.byte	0x04, 0x12
        /*01fa*/ 	.short	(.L_96 - .L_95)
	.align		4
.L_95:
        /*01fc*/ 	.word	index@(_ZN7cutlass13device_kernelIN5flash19enable_sm80_to_sm89INS1_16FlashAttnFwdSm80INS1_25CollectiveMainloopFwdSm80ILi8ELi1ELb1EN4cute5tupleIJNS5_1CILi128EEES8_S8_EEELi128ENS_10bfloat16_tEfNS_4arch4Sm80ELb1ELb0ELb1ELb0ELb1ELb0ELb1ELb0EEENS1_21CollectiveEpilogueFwdIS9_NS6_IJNS7_ILi1EEESF_SF_EEESA_SC_Li256ELb0ELb1ELb0ELb0EEENS1_30DynamicPersistentTileSchedulerILi256ELi256ELb0ELb1ELb0EEEEEEEEEvNT_6ParamsE)
        /*0200*/ 	.word	0x00000000


	//----- nvinfo : EIATTR_MIN_STACK_SIZE
	.align		4
.L_96:
        /*0204*/ 	.byte	0x04, 0x12
        /*0206*/ 	.short	(.L_98 - .L_97)
	.align		4
.L_97:
        /*0208*/ 	.word	index@(_ZN7cutlass13device_kernelIN5flash19enable_sm80_to_sm89INS1_16FlashAttnFwdSm80INS1_25CollectiveMainloopFwdSm80ILi8ELi1ELb1EN4cute5tupleIJNS5_1CILi128EEES8_S8_EEELi128ENS_10bfloat16_tEfNS_4arch4Sm80ELb1ELb0ELb1ELb1ELb1ELb0ELb1ELb0EEENS1_21CollectiveEpilogueFwdIS9_NS6_IJNS7_ILi1EEESF_SF_EEESA_SC_Li256ELb1ELb1ELb0ELb0EEENS1_19SingleTileSchedulerILb1ELb0ELb1ELi128EEEEEEEEEvNT_6ParamsE)
        /*020c*/ 	.word	0x00000000


	//----- nvinfo : EIATTR_MIN_STACK_SIZE
	.align		4
.L_98:
        /*0210*/ 	.byte	0x04, 0x12
        /*0212*/ 	.short	(.L_100 - .L_99)
	.align		4
.L_99:
        /*0214*/ 	.word	index@(_ZN7cutlass13device_kernelIN5flash19enable_sm80_to_sm89INS1_16FlashAttnFwdSm80INS1_25CollectiveMainloopFwdSm80ILi8ELi1ELb1EN4cute5tupleIJNS5_1CILi128EEES8_S8_EEELi128ENS_10bfloat16_tEfNS_4arch4Sm80ELb1ELb0ELb1ELb1ELb1ELb1ELb1ELb0EEENS1_21CollectiveEpilogueFwdIS9_NS6_IJNS7_ILi1EEESF_SF_EEESA_SC_Li256ELb1ELb1ELb0ELb0EEENS1_19SingleTileSchedulerILb1ELb0ELb1ELi128EEEEEEEEEvNT_6ParamsE)
        /*0218*/ 	.word	0x00000000


	//----- nvinfo : EIATTR_MIN_STACK_SIZE
	.align		4
.L_100:
        /*021c*/ 	.byte	0x04, 0x12
        /*021e*/ 	.short	(.L_102 - .L_101)
	.align		4
.L_101:
        /*0220*/ 	.word	index@(_ZN7cutlass13device_kernelIN5flash19enable_sm80_to_sm89INS1_16FlashAttnFwdSm80INS1_25CollectiveMainloopFwdSm80ILi4ELi1ELb0EN4cute5tupleIJNS5_1CILi128EEENS7_ILi64EEES8_EEELi128ENS_10bfloat16_tEfNS_4arch4Sm80ELb0ELb0ELb1ELb0ELb1ELb0ELb1ELb0EEENS1_21CollectiveEpilogueFwdINS6_IJS8_S8_S9_EEENS6_IJNS7_ILi1EEESH_SH_EEESB_SD_Li128ELb0ELb1ELb0ELb0EEENS1_19SingleTileSchedulerILb0ELb0ELb1ELi128EEEEEEEEEvNT_6ParamsE)
        /*0224*/ 	.word	0x00000000


	//----- nvinfo : EIATTR_MIN_STACK_SIZE
	.align		4
.L_102:
        /*0228*/ 	.byte	0x04, 0x12
        /*022a*/ 	.short	(.L_104 - .L_103)
	.align		4
.L_103:
        /*022c*/ 	.word	index@(_ZN7cutlass13device_kernelIN5flash19enable_sm80_to_sm89INS1_16FlashAttnFwdSm80INS1_25CollectiveMainloopFwdSm80ILi4ELi1ELb0EN4cute5tupleIJNS5_1CILi128EEENS7_ILi64EEES8_EEELi128ENS_10bfloat16_tEfNS_4arch4Sm80ELb0ELb0ELb1ELb1ELb1ELb0ELb1ELb0EEENS1_21CollectiveEpilogueFwdINS6_IJS8_S8_S9_EEENS6_IJNS7_ILi1EEESH_SH_EEESB_SD_Li128ELb1ELb1ELb0ELb0EEENS1_19SingleTileSchedulerILb1ELb0ELb1ELi128EEEEEEEEEvNT_6ParamsE)
        /*0230*/ 	.word	0x00000000


	//----- nvinfo : EIATTR_MIN_STACK_SIZE
	.align		4
.L_104:
        /*0234*/ 	.byte	0x04, 0x12
        /*0236*/ 	.short	(.L_106 - .L_105)
	.align		4
.L_105:
        /*0238*/ 	.word	index@(_ZN7cutlass13device_kernelIN5flash19enable_sm80_to_sm89INS1_16FlashAttnFwdSm80INS1_25CollectiveMainloopFwdSm80ILi4ELi1ELb0EN4cute5tupleIJNS5_1CILi128EEENS7_ILi64EEES8_EEELi128ENS_10bfloat16_tEfNS_4arch4Sm80ELb0ELb0ELb1ELb1ELb1ELb1ELb1ELb0EEENS1_21CollectiveEpilogueFwdINS6_IJS8_S8_S9_EEENS6_IJNS7_ILi1EEESH_SH_EEESB_SD_Li128ELb1ELb1ELb0ELb0EEENS1_19SingleTileSchedulerILb1ELb0ELb1ELi128EEEEEEEEEvNT_6ParamsE)
        /*023c*/ 	.word	0x00000000


	//----- nvinfo : EIATTR_MIN_STACK_SIZE
	.align		4
.L_106:
        /*0240*/ 	.byte	0x04, 0x12
        /*0242*/ 	.short	(.L_108 - .L_107)
	.align		4
.L_107:
        /*0244*/ 	.word	index@(_ZN7cutlass13device_kernelIN5flash19enable_sm80_to_sm89INS1_16FlashAttnFwdSm80INS1_25CollectiveMainloopFwdSm80ILi4ELi1ELb0EN4cute5tupleIJNS5_1CILi128EEENS7_ILi48EEES8_EEELi128ENS_10bfloat16_tEfNS_4arch4Sm80ELb0ELb1ELb1ELb0ELb1ELb0ELb1ELb0EEENS1_21CollectiveEpilogueFwdINS6_IJS8_S8_S9_EEENS6_IJNS7_ILi1EEESH_SH_EEESB_SD_Li128ELb0ELb1ELb0ELb0EEENS1_19SingleTileSchedulerILb0ELb0ELb1ELi128EEEEEEEEEvNT_6ParamsE)
        /*0248*/ 	.word	0x00000000


	//----- nvinfo : EIATTR_MIN_STACK_SIZE
	.align		4
.L_108:
        /*024c*/ 	.byte	0x04, 0x12
        /*024e*/ 	.short	(.L_110 - .L_109)
	.align		4
.L_109:
        /*0250*/ 	.word	index@(_ZN7cutlass13device_kernelIN5flash19enable_sm80_to_sm89INS1_16FlashAttnFwdSm80INS1_25CollectiveMainloopFwdSm80ILi4ELi1ELb0EN4cute5tupleIJNS5_1CILi128EEENS7_ILi48EEES8_EEELi128ENS_10bfloat16_tEfNS_4arch4Sm80ELb0ELb1ELb1ELb1ELb1ELb0ELb1ELb0EEENS1_21CollectiveEpilogueFwdINS6_IJS8_S8_S9_EEENS6_IJNS7_ILi1EEESH_SH_EEESB_SD_Li128ELb1ELb1ELb0ELb0EEENS1_19SingleTileSchedulerILb1ELb0ELb1ELi128EEEEEEEEEvNT_6ParamsE)
        /*0254*/ 	.word	0x00000000


	//----- nvinfo : EIATTR_MIN_STACK_SIZE
	.align		4
.L_110:
        /*0258*/ 	.byte	0x04, 0x12
        /*025a*/ 	.short	(.L_112 - .L_111)
	.align		4
.L_111:
        /*025c*/ 	.word	index@(_ZN7cutlass13device_kernelIN5flash19enable_sm80_to_sm89INS1_16FlashAttnFwdSm80INS1_25CollectiveMainloopFwdSm80ILi4ELi1ELb0EN4cute5tupleIJNS5_1CILi128EEENS7_ILi48EEES8_EEELi128ENS_10bfloat16_tEfNS_4arch4Sm80ELb0ELb1ELb1ELb1ELb1ELb1ELb1ELb0EEENS1_21CollectiveEpilogueFwdINS6_IJS8_S8_S9_EEENS6_IJNS7_ILi1EEESH_SH_EEESB_SD_Li128ELb1ELb1ELb0ELb0EEENS1_19SingleTileSchedulerILb1ELb0ELb1ELi128EEEEEEEEEvNT_6ParamsE)
        /*0260*/ 	.word	0x00000000


	//----- nvinfo : EIATTR_MIN_STACK_SIZE
	.align		4
.L_112:
        /*0264*/ 	.byte	0x04, 0x12
        /*0266*/ 	.short	(.L_114 - .L_113)
	.align		4
.L_113:
        /*0268*/ 	.word	index@(_ZN7cutlass13device_kernelIN5flash19enable_sm80_to_sm89INS1_16FlashAttnFwdSm80INS1_25CollectiveMainloopFwdSm80ILi4ELi1ELb0EN4cute5tupleIJNS5_1CILi128EEENS7_ILi64EEES8_EEELi128ENS_10bfloat16_tEfNS_4arch4Sm80ELb1ELb0ELb1ELb0ELb1ELb0ELb1ELb0EEENS1_21CollectiveEpilogueFwdINS6_IJS8_S8_S9_EEENS6_IJNS7_ILi1EEESH_SH_EEESB_SD_Li128ELb0ELb1ELb0ELb0EEENS1_30DynamicPersistentTileSchedulerILi128ELi128ELb0ELb1ELb0EEEEEEEEEvNT_6ParamsE)
        /*026c*/ 	.word	0x00000000


	//----- nvinfo : EIATTR_MIN_STACK_SIZE
	.align		4
.L_114:
        /*0270*/ 	.byte	0x04, 0x12
        /*0272*/ 	.short	(.L_116 - .L_115)
	.align		4
.L_115:
        /*0274*/ 	.word	index@(_ZN7cutlass13device_kernelIN5flash19enable_sm80_to_sm89INS1_16FlashAttnFwdSm80INS1_25CollectiveMainloopFwdSm80ILi4ELi1ELb0EN4cute5tupleIJNS5_1CILi128EEENS7_ILi64EEES8_EEELi128ENS_10bfloat16_tEfNS_4arch4Sm80ELb1ELb0ELb1ELb1ELb1ELb0ELb1ELb0EEENS1_21CollectiveEpilogueFwdINS6_IJS8_S8_S9_EEENS6_IJNS7_ILi1EEESH_SH_EEESB_SD_Li128ELb1ELb1ELb0ELb0EEENS1_19SingleTileSchedulerILb1ELb0ELb1ELi128EEEEEEEEEvNT_6ParamsE)
        /*0278*/ 	.word	0x00000000


	//----- nvinfo : EIATTR_MIN_STACK_SIZE
	.align		4
.L_116:
        /*027c*/ 	.byte	0x04, 0x12
        /*027e*/ 	.short	(.L_118 - .L_117)
	.align		4
.L_117:
        /*0280*/ 	.word	index@(_ZN7cutlass13device_kernelIN5flash19enable_sm80_to_sm89INS1_16FlashAttnFwdSm80INS1_25CollectiveMainloopFwdSm80ILi4ELi1ELb0EN4cute5tupleIJNS5_1CILi128EEENS7_ILi64EEES8_EEELi128ENS_10bfloat16_tEfNS_4arch4Sm80ELb1ELb0ELb1ELb1ELb1ELb1ELb1ELb0EEENS1_21CollectiveEpilogueFwdINS6_IJS8_S8_S9_EEENS6_IJNS7_ILi1EEESH_SH_EEESB_SD_Li128ELb1ELb1ELb0ELb0EEENS1_19SingleTileSchedulerILb1ELb0ELb1ELi128EEEEEEEEEvNT_6ParamsE)
        /*0284*/ 	.word	0x00000000
.L_118:


//--------------------- .nv.compat                --------------------------
	.section	.nv.compat,"",@"SHT_CUDA_COMPAT_INFO"
	.align	4
        /*0000*/ 	.byte	0x02, 0x09, 0x01, 0x00, 0x02, 0x02, 0x01, 0x00, 0x02, 0x05, 0x05, 0x00, 0x03, 0x07, 0x01, 0x01
        /*0010*/ 	.byte	0x02, 0x03, 0x00, 0x00, 0x02, 0x06, 0x01, 0x00, 0x04, 0x0b, 0x08, 0x00, 0x00, 0x00, 0x00, 0x00
        /*0020*/ 	.byte	0x00, 0x00, 0x00, 0x00


//--------------------- .nv.info._ZN7cutlass13device_kernelIN5flash19enable_sm80_to_sm89INS1_16FlashAttnFwdSm80INS1_25CollectiveMainloopFwdSm80ILi8ELi1ELb1EN4cute5tupleIJNS5_1CILi128EEES8_S8_EEELi128ENS_10bfloat16_tEfNS_4arch4Sm80ELb0ELb0ELb1ELb0ELb1ELb0ELb1ELb0EEENS1_21CollectiveEpilogueFwdIS9_NS6_IJNS7_ILi1EEESF_SF_EEESA_SC_Li256ELb0ELb1ELb0ELb0EEENS1_19SingleTileSchedulerILb0ELb0ELb1ELi128EEEEEEEEEvNT_6ParamsE --------------------------
	.section	.nv.info._ZN7cutlass13device_kernelIN5flash19enable_sm80_to_sm89INS1_16FlashAttnFwdSm80INS1_25CollectiveMainloopFwdSm80ILi8ELi1ELb1EN4cute5tupleIJNS5_1CILi128EEES8_S8_EEELi128ENS_10bfloat16_tEfNS_4arch4Sm80ELb0ELb0ELb1ELb0ELb1ELb0ELb1ELb0EEENS1_21CollectiveEpilogueFwdIS9_NS6_IJNS7_ILi1EEESF_SF_EEESA_SC_Li256ELb0ELb1ELb0ELb0EEENS1_19SingleTileSchedulerILb0ELb0ELb1ELi128EEEEEEEEEvNT_6ParamsE,"",@"SHT_CUDA_INFO"
	.sectionflags	@""
	.align	4


	//----- nvinfo : EIATTR_CUDA_API_VERSION
	.align		4
        /*0000*/ 	.byte	0x04, 0x37
        /*0002*/ 	.short	(.L_120 - .L_119)
.L_119:
        /*0004*/ 	.word	0x00000082


	//----- nvinfo : EIATTR_KPARAM_INFO
	.align		4
.L_120:
        /*0008*/ 	.byte	0x04, 0x17
        /*000a*/ 	.short	(.L_122 - .L_121)
.L_121:
        /*000c*/ 	.word	0x00000000
        /*0010*/ 	.short	0x0000
        /*0012*/ 	.short	0x0000
        /*0014*/ 	.byte	0x00, 0xf0, 0x61, 0x10


	//----- nvinfo : EIATTR_SPARSE_MMA_MASK
	.align		4
.L_122:
        /*0018*/ 	.byte	0x03, 0x50
        /*001a*/ 	.short	0x0000


	//----- nvinfo : EIATTR_MAXREG_COUNT
	.align		4
        /*001c*/ 	.byte	0x03, 0x1b
        /*001e*/ 	.short	0x00ff


	//----- nvinfo : EIATTR_MERCURY_ISA_VERSION
	.align		4
        /*0020*/ 	.byte	0x03, 0x5f
        /*0022*/ 	.short	0x0101


	//----- nvinfo : EIATTR_EXIT_INSTR_OFFSETS
	.align		4
        /*0024*/ 	.byte	0x04, 0x1c
        /*0026*/ 	.short	(.L_124 - .L_123)


	//   ....[0]....
.L_123:
        /*0028*/ 	.word	0x00000010


	//----- nvinfo : EIATTR_MAX_THREADS
	.align		4
.L_124:
        /*002c*/ 	.byte	0x04, 0x05
        /*002e*/ 	.short	(.L_126 - .L_125)
.L_125:
        /*0030*/ 	.word	0x00000100
        /*0034*/ 	.word	0x00000001
        /*0038*/ 	.word	0x00000001


	//----- nvinfo : EIATTR_CBANK_PARAM_SIZE
	.align		4
.L_126:
        /*003c*/ 	.byte	0x03, 0x19
        /*003e*/ 	.short	0x0418


	//----- nvinfo : EIATTR_PARAM_CBANK
	.align		4
        /*0040*/ 	.byte	0x04, 0x0a
        /*0042*/ 	.short	(.L_128 - .L_127)
	.align		4
.L_127:
        /*0044*/ 	.word	index@(.nv.constant0._ZN7cutlass13device_kernelIN5flash19enable_sm80_to_sm89INS1_16FlashAttnFwdSm80INS1_25CollectiveMainloopFwdSm80ILi8ELi1ELb1EN4cute5tupleIJNS5_1CILi128EEES8_S8_EEELi128ENS_10bfloat16_tEfNS_4arch4Sm80ELb0ELb0ELb1ELb0ELb1ELb0ELb1ELb0EEENS1_21CollectiveEpilogueFwdIS9_NS6_IJNS7_ILi1EEESF_SF_EEESA_SC_Li256ELb0ELb1ELb0ELb0EEENS1_19SingleTileSchedulerILb0ELb0ELb1ELi128EEEEEEEEEvNT_6ParamsE)
        /*0048*/ 	.short	0x0210
        /*004a*/ 	.short	0x0418


	//----- nvinfo : EIATTR_SW_WAR
	.align		4
.L_128:
        /*004c*/ 	.byte	0x04, 0x36
        /*004e*/ 	.short	(.L_130 - .L_129)
.L_129:
        /*0050*/ 	.word	0x00000008
.L_130:


//--------------------- .nv.info._ZN7cutlass13device_kernelIN5flash19enable_sm80_to_sm89INS1_16FlashAttnFwdSm80INS1_25CollectiveMainloopFwdSm80ILi8ELi1ELb1EN4cute5tupleIJNS5_1CILi128EEES8_S8_EEELi128ENS_10bfloat16_tEfNS_4arch4Sm80ELb0ELb0ELb1ELb1ELb1ELb0ELb1ELb0EEENS1_21CollectiveEpilogueFwdIS9_NS6_IJNS7_ILi1EEESF_SF_EEESA_SC_Li256ELb1ELb1ELb0ELb0EEENS1_19SingleTileSchedulerILb1ELb0ELb1ELi128EEEEEEEEEvNT_6ParamsE --------------------------
	.section	.nv.info._ZN7cutlass13device_kernelIN5flash19enable_sm80_to_sm89INS1_16FlashAttnFwdSm80INS1_25CollectiveMainloopFwdSm80ILi8ELi1ELb1EN4cute5tupleIJNS5_1CILi128EEES8_S8_EEELi128ENS_10bfloat16_tEfNS_4arch4Sm80ELb0ELb0ELb1ELb1ELb1ELb0ELb1ELb0EEENS1_21CollectiveEpilogueFwdIS9_NS6_IJNS7_ILi1EEESF_SF_EEESA_SC_Li256ELb1ELb1ELb0ELb0EEENS1_19SingleTileSchedulerILb1ELb0ELb1ELi128EEEEEEEEEvNT_6ParamsE,"",@"SHT_CUDA_INFO"
	.sectionflags	@""
	.align	4


	//----- nvinfo : EIATTR_CUDA_API_VERSION
	.align		4
        /*0000*/ 	.byte	0x04, 0x37
        /*0002*/ 	.short	(.L_132 - .L_131)
.L_131:
        /*0004*/ 	.word	0x00000082


	//----- nvinfo : EIATTR_KPARAM_INFO
	.align		4
.L_132:
        /*0008*/ 	.byte	0x04, 0x17
        /*000a*/ 	.short	(.L_134 - .L_133)
.L_133:
        /*000c*/ 	.word	0x00000000
        /*0010*/ 	.short	0x0000
        /*0012*/ 	.short	0x0000
        /*0014*/ 	.byte	0x00, 0xf0, 0x61, 0x10


	//----- nvinfo : EIATTR_SPARSE_MMA_MASK
	.align		4
.L_134:
        /*0018*/ 	.byte	0x03, 0x50
        /*001a*/ 	.short	0x0000


	//----- nvinfo : EIATTR_MAXREG_COUNT
	.align		4
        /*001c*/ 	.byte	0x03, 0x1b
        /*001e*/ 	.short	0x00ff


	//----- nvinfo : EIATTR_MERCURY_ISA_VERSION
	.align		4
        /*0020*/ 	.byte	0x03, 0x5f
        /*0022*/ 	.short	0x0101


	//----- nvinfo : EIATTR_EXIT_INSTR_OFFSETS
	.align		4
        /*0024*/ 	.byte	0x04, 0x1c
        /*0026*/ 	.short	(.L_136 - .L_135)


	//   ....[0]....
.L_135:
        /*0028*/ 	.word	0x00000010


	//----- nvinfo : EIATTR_MAX_THREADS
	.align		4
.L_136:
        /*002c*/ 	.byte	0x04, 0x05
        /*002e*/ 	.short	(.L_138 - .L_137)
.L_137:
        /*0030*/ 	.word	0x00000100
        /*0034*/ 	.word	0x00000001
        /*0038*/ 	.word	0x00000001


	//----- nvinfo : EIATTR_CBANK_PARAM_SIZE
	.align		4
.L_138:
        /*003c*/ 	.byte	0x03, 0x19
        /*003e*/ 	.short	0x0418


	//----- nvinfo : EIATTR_PARAM_CBANK
	.align		4
        /*0040*/ 	.byte	0x04, 0x0a
        /*0042*/ 	.short	(.L_140 - .L_139)
	.align		4
.L_139:
        /*0044*/ 	.word	index@(.nv.constant0._ZN7cutlass13device_kernelIN5flash19enable_sm80_to_sm89INS1_16FlashAttnFwdSm80INS1_25CollectiveMainloopFwdSm80ILi8ELi1ELb1EN4cute5tupleIJNS5_1CILi128EEES8_S8_EEELi128ENS_10bfloat16_tEfNS_4arch4Sm80ELb0ELb0ELb1ELb1ELb1ELb0ELb1ELb0EEENS1_21CollectiveEpilogueFwdIS9_NS6_IJNS7_ILi1EEESF_SF_EEESA_SC_Li256ELb1ELb1ELb0ELb0EEENS1_19SingleTileSchedulerILb1ELb0ELb1ELi128EEEEEEEEEvNT_6ParamsE)
        /*0048*/ 	.short	0x0210
        /*004a*/ 	.short	0x0418


	//----- nvinfo : EIATTR_SW_WAR
	.align		4
.L_140:
        /*004c*/ 	.byte	0x04, 0x36
        /*004e*/ 	.short	(.L_142 - .L_141)
.L_141:
        /*0050*/ 	.word	0x00000008
.L_142:


//--------------------- .nv.info._ZN7cutlass13device_kernelIN5flash19enable_sm80_to_sm89INS1_16FlashAttnFwdSm80INS1_25CollectiveMainloopFwdSm80ILi8ELi1ELb1EN4cute5tupleIJNS5_1CILi128EEES8_S8_EEELi128ENS_10bfloat16_tEfNS_4arch4Sm80ELb0ELb0ELb1ELb1ELb1ELb1ELb1ELb0EEENS1_21CollectiveEpilogueFwdIS9_NS6_IJNS7_ILi1EEESF_SF_EEESA_SC_Li256ELb1ELb1ELb0ELb0EEENS1_19SingleTileSchedulerILb1ELb0ELb1ELi128EEEEEEEEEvNT_6ParamsE --------------------------
	.section	.nv.info._ZN7cutlass13device_kernelIN5flash19enable_sm80_to_sm89INS1_16FlashAttnFwdSm80INS1_25CollectiveMainloopFwdSm80ILi8ELi1ELb1EN4cute5tupleIJNS5_1CILi128EEES8_S8_EEELi128ENS_10bfloat16_tEfNS_4arch4Sm80ELb0ELb0ELb1ELb1ELb1ELb1ELb1ELb0EEENS1_21CollectiveEpilogueFwdIS9_NS6_IJNS7_ILi1EEESF_SF_EEESA_SC_Li256ELb1ELb1ELb0ELb0EEENS1_19SingleTileSchedulerILb1ELb0ELb1ELi128EEEEEEEEEvNT_6ParamsE,"",@"SHT_CUDA_INFO"
	.sectionflags	@""
	.align	4


	//----- nvinfo : EIATTR_CUDA_API_VERSION
	.align		4
        /*0000*/ 	.byte	0x04, 0x37
        /*0002*/ 	.short	(.L_144 - .L_143)
.L_143:
        /*0004*/ 	.word	0x00000082


	//----- nvinfo : EIATTR_KPARAM_INFO
	.align		4
.L_144:
        /*0008*/ 	.byte	0x04, 0x17
        /*000a*/ 	.short	(.L_146 - .L_145)
.L_145:
        /*000c*/ 	.word	0x00000000
        /*0010*/ 	.short	0x0000
        /*0012*/ 	.short	0x0000
        /*0014*/ 	.byte	0x00, 0xf0, 0x61, 0x10


	//----- nvinfo : EIATTR_SPARSE_MMA_MASK
	.align		4
.L_146:
        /*0018*/ 	.byte	0x03, 0x50
        /*001a*/ 	.short	0x0000


	//----- nvinfo : EIATTR_MAXREG_COUNT
	.align		4
        /*001c*/ 	.byte	0x03, 0x1b
        /*001e*/ 	.short	0x00ff


	//----- nvinfo : EIATTR_MERCURY_ISA_VERSION
	.align		4
        /*0020*/ 	.byte	0x03, 0x5f
        /*0022*/ 	.short	0x0101


	//----- nvinfo : EIATTR_EXIT_INSTR_OFFSETS
	.align		4
        /*0024*/ 	.byte	0x04, 0x1c
        /*0026*/ 	.short	(.L_148 - .L_147)


	//   ....[0]....
.L_147:
        /*0028*/ 	.word	0x00000010


	//----- nvinfo : EIATTR_MAX_THREADS
	.align		4
.L_148:
        /*002c*/ 	.byte	0x04, 0x05
        /*002e*/ 	.short	(.L_150 - .L_149)
.L_149:
        /*0030*/ 	.word	0x00000100
        /*0034*/ 	.word	0x00000001
        /*0038*/ 	.word	0x00000001


	//----- nvinfo : EIATTR_CBANK_PARAM_SIZE
	.align		4
.L_150:
        /*003c*/ 	.byte	0x03, 0x19
        /*003e*/ 	.short	0x0418


	//----- nvinfo : EIATTR_PARAM_CBANK
	.align		4
        /*0040*/ 	.byte	0x04, 0x0a
        /*0042*/ 	.short	(.L_152 - .L_151)
	.align		4
.L_151:
        /*0044*/ 	.word	index@(.nv.constant0._ZN7cutlass13device_kernelIN5flash19enable_sm80_to_sm89INS1_16FlashAttnFwdSm80INS1_25CollectiveMainloopFwdSm80ILi8ELi1ELb1EN4cute5tupleIJNS5_1CILi128EEES8_S8_EEELi128ENS_10bfloat16_tEfNS_4arch4Sm80ELb0ELb0ELb1ELb1ELb1ELb1ELb1ELb0EEENS1_21CollectiveEpilogueFwdIS9_NS6_IJNS7_ILi1EEESF_SF_EEESA_SC_Li256ELb1ELb1ELb0ELb0EEENS1_19SingleTileSchedulerILb1ELb0ELb1ELi128EEEEEEEEEvNT_6ParamsE)
        /*0048*/ 	.short	0x0210
        /*004a*/ 	.short	0x0418


	//----- nvinfo : EIATTR_SW_WAR
	.align		4
.L_152:
        /*004c*/ 	.byte	0x04, 0x36
        /*004e*/ 	.short	(.L_154 - .L_153)
.L_153:
        /*0050*/ 	.word	0x00000008
.L_154:


//--------------------- .nv.info._ZN7cutlass13device_kernelIN5flash19enable_sm80_to_sm89INS1_16FlashAttnFwdSm80INS1_25CollectiveMainloopFwdSm80ILi8ELi1ELb1EN4cute5tupleIJNS5_1CILi128EEENS7_ILi96EEES8_EEELi128ENS_10bfloat16_tEfNS_4arch4Sm80ELb0ELb1ELb1ELb0ELb1ELb0ELb1ELb0EEENS1_21CollectiveEpilogueFwdINS6_IJS8_S8_S9_EEENS6_IJNS7_ILi1EEESH_SH_EEESB_SD_Li256ELb0ELb1ELb0ELb0EEENS1_19SingleTileSchedulerILb0ELb0ELb1ELi128EEEEEEEEEvNT_6ParamsE --------------------------
	.section	.nv.info._ZN7cutlass13device_kernelIN5flash19enable_sm80_to_sm89INS1_16FlashAttnFwdSm80INS1_25CollectiveMainloopFwdSm80ILi8ELi1ELb1EN4cute5tupleIJNS5_1CILi128EEENS7_ILi96EEES8_EEELi128ENS_10bfloat16_tEfNS_4arch4Sm80ELb0ELb1ELb1ELb0ELb1ELb0ELb1ELb0EEENS1_21CollectiveEpilogueFwdINS6_IJS8_S8_S9_EEENS6_IJNS7_ILi1EEESH_SH_EEESB_SD_Li256ELb0ELb1ELb0ELb0EEENS1_19SingleTileSchedulerILb0ELb0ELb1ELi128EEEEEEEEEvNT_6ParamsE,"",@"SHT_CUDA_INFO"
	.sectionflags	@""
	.align	4


	//----- nvinfo : EIATTR_CUDA_API_VERSION
	.align		4
        /*0000*/ 	.byte	0x04, 0x37
        /*0002*/ 	.short	(.L_156 - .L_155)
.L_155:
        /*0004*/ 	.word	0x00000082


	//----- nvinfo : EIATTR_KPARAM_INFO
	.align		4
.L_156:
        /*0008*/ 	.byte	0x04, 0x17
        /*000a*/ 	.short	(.L_158 - .L_157)
.L_157:
        /*000c*/ 	.word	0x00000000
        /*0010*/ 	.short	0x0000
        /*0012*/ 	.short	0x0000
        /*0014*/ 	.byte	0x00, 0xf0, 0x61, 0x10


	//----- nvinfo : EIATTR_SPARSE_MMA_MASK
	.align		4
.L_158:
        /*0018*/ 	.byte	0x03, 0x50
        /*001a*/ 	.short	0x0000


	//----- nvinfo : EIATTR_MAXREG_COUNT
	.align		4
        /*001c*/ 	.byte	0x03, 0x1b
        /*001e*/ 	.short	0x00ff


	//----- nvinfo : EIATTR_MERCURY_ISA_VERSION
	.align		4
        /*0020*/ 	.byte	0x03, 0x5f
        /*0022*/ 	.short	0x0101


	//----- nvinfo : EIATTR_EXIT_INSTR_OFFSETS
	.align		4
        /*0024*/ 	.byte	0x04, 0x1c
        /*0026*/ 	.short	(.L_160 - .L_159)


	//   ....[0]....
.L_159:
        /*0028*/ 	.word	0x00000010


	//----- nvinfo : EIATTR_MAX_THREADS
	.align		4
.L_160:
        /*002c*/ 	.byte	0x04, 0x05
        /*002e*/ 	.short	(.L_162 - .L_161)
.L_161:
        /*0030*/ 	.word	0x00000100
        /*0034*/ 	.word	0x00000001
        /*0038*/ 	.word	0x00000001


	//----- nvinfo : EIATTR_CBANK_PARAM_SIZE
	.align		4
.L_162:
        /*003c*/ 	.byte	0x03, 0x19
        /*003e*/ 	.short	0x0418


	//----- nvinfo : EIATTR_PARAM_CBANK
	.align		4
        /*0040*/ 	.byte	0x04, 0x0a
        /*0042*/ 	.short	(.L_164 - .L_163)
	.align		4
.L_163:
        /*0044*/ 	.word	index@(.nv.constant0._ZN7cutlass13device_kernelIN5flash19enable_sm80_to_sm89INS1_16FlashAttnFwdSm80INS1_25CollectiveMainloopFwdSm80ILi8ELi1ELb1EN4cute5tupleIJNS5_1CILi128EEENS7_ILi96EEES8_EEELi128ENS_10bfloat16_tEfNS_4arch4Sm80ELb0ELb1ELb1ELb0ELb1ELb0ELb1ELb0EEENS1_21CollectiveEpilogueFwdINS6_IJS8_S8_S9_EEENS6_IJNS7_ILi1EEESH_SH_EEESB_SD_Li256ELb0ELb1ELb0ELb0EEENS1_19SingleTileSchedulerILb0ELb0ELb1ELi128EEEEEEEEEvNT_6ParamsE)
        /*0048*/ 	.short	0x0210
        /*004a*/ 	.short	0x0418


	//----- nvinfo : EIATTR_SW_WAR
	.align		4
.L_164:
        /*004c*/ 	.byte	0x04, 0x36
        /*004e*/ 	.short	(.L_166 - .L_165)
.L_165:
        /*0050*/ 	.word	0x00000008
.L_166:


//--------------------- .nv.info._ZN7cutlass13device_kernelIN5flash19enable_sm80_to_sm89INS1_16FlashAttnFwdSm80INS1_25CollectiveMainloopFwdSm80ILi8ELi1ELb1EN4cute5tupleIJNS5_1CILi128EEENS7_ILi96EEES8_EEELi128ENS_10bfloat16_tEfNS_4arch4Sm80ELb0ELb1ELb1ELb1ELb1ELb0ELb1ELb0EEENS1_21CollectiveEpilogueFwdINS6_IJS8_S8_S9_EEENS6_IJNS7_ILi1EEESH_SH_EEESB_SD_Li256ELb1ELb1ELb0ELb0EEENS1_19SingleTileSchedulerILb1ELb0ELb1ELi128EEEEEEEEEvNT_6ParamsE --------------------------
	.section	.nv.info._ZN7cutlass13device_kernelIN5flash19enable_sm80_to_sm89INS1_16FlashAttnFwdSm80INS1_25CollectiveMainloopFwdSm80ILi8ELi1ELb1EN4cute5tupleIJNS5_1CILi128EEENS7_ILi96EEES8_EEELi128ENS_10bfloat16_tEfNS_4arch4Sm80ELb0ELb1ELb1ELb1ELb1ELb0ELb1ELb0EEENS1_21CollectiveEpilogueFwdINS6_IJS8_S8_S9_EEENS6_IJNS7_ILi1EEESH_SH_EEESB_SD_Li256ELb1ELb1ELb0ELb0EEENS1_19SingleTileSchedulerILb1ELb0ELb1ELi128EEEEEEEEEvNT_6ParamsE,"",@"SHT_CUDA_INFO"
	.sectionflags	@""
	.align	4


	//----- nvinfo : EIATTR_CUDA_API_VERSION
	.align		4
        /*0000*/ 	.byte	0x04, 0x37
        /*0002*/ 	.short	(.L_168 - .L_167)
.L_167:
        /*0004*/ 	.word	0x00000082


	//----- nvinfo : EIATTR_KPARAM_INFO
	.align		4
.L_168:
        /*0008*/ 	.byte	0x04, 0x17
        /*000a*/ 	.short	(.L_170 - .L_169)
.L_169:
        /*000c*/ 	.word	0x00000000
        /*0010*/ 	.short	0x0000
        /*0012*/ 	.short	0x0000
        /*0014*/ 	.byte	0x00, 0xf0, 0x61, 0x10


	//----- nvinfo : EIATTR_SPARSE_MMA_MASK
	.align		4
.L_170:
        /*0018*/ 	.byte	0x03, 0x50
        /*001a*/ 	.short	0x0000


	//----- nvinfo : EIATTR_MAXREG_COUNT
	.align		4
        /*001c*/ 	.byte	0x03, 0x1b
        /*001e*/ 	.short	0x00ff


	//----- nvinfo : EIATTR_MERCURY_ISA_VERSION
	.align		4
        /*0020*/ 	.byte	0x03, 0x5f
        /*0022*/ 	.short	0x0101


	//----- nvinfo : EIATTR_EXIT_INSTR_OFFSETS
	.align		4
        /*0024*/ 	.byte	0x04, 0x1c
        /*0026*/ 	.short	(.L_172 - .L_171)


	//   ....[0]....
.L_171:
        /*0028*/ 	.word	0x00000010


	//----- nvinfo : EIATTR_MAX_THREADS
	.align		4
.L_172:
        /*002c*/ 	.byte	0x04, 0x05
        /*002e*/ 	.short	(.L_174 - .L_173)
.L_173:
        /*0030*/ 	.word	0x00000100
        /*0034*/ 	.word	0x00000001
        /*0038*/ 	.word	0x00000001


	//----- nvinfo : EIATTR_CBANK_PARAM_SIZE
	.align		4
.L_174:
        /*003c*/ 	.byte	0x03, 0x19
        /*003e*/ 	.short	0x0418


	//----- nvinfo : EIATTR_PARAM_CBANK
	.align		4
        /*0040*/ 	.byte	0x04, 0x0a
        /*0042*/ 	.short	(.L_176 - .L_175)
	.align		4
.L_175:
        /*0044*/ 	.word	index@(.nv.constant0._ZN7cutlass13device_kernelIN5flash19enable_sm80_to_sm89INS1_16FlashAttnFwdSm80INS1_25CollectiveMainloopFwdSm80ILi8ELi1ELb1EN4cute5tupleIJNS5_1CILi128EEENS7_ILi96EEES8_EEELi128ENS_10bfloat16_tEfNS_4arch4Sm80ELb0ELb1ELb1ELb1ELb1ELb0ELb1ELb0EEENS1_21CollectiveEpilogueFwdINS6_IJS8_S8_S9_EEENS6_IJNS7_ILi1EEESH_SH_EEESB_SD_Li256ELb1ELb1ELb0ELb0EEENS1_19SingleTileSchedulerILb1ELb0ELb1ELi128EEEEEEEEEvNT_6ParamsE)
        /*0048*/ 	.short	0x0210
        /*004a*/ 	.short	0x0418


	//----- nvinfo : EIATTR_SW_WAR
	.align		4
.L_176:
        /*004c*/ 	.byte	0x04, 0x36
        /*004e*/ 	.short	(.L_178 - .L_177)
.L_177:
        /*0050*/ 	.word	0x00000008
.L_178:


//--------------------- .nv.info._ZN7cutlass13device_kernelIN5flash19enable_sm80_to_sm89INS1_16FlashAttnFwdSm80INS1_25CollectiveMainloopFwdSm80ILi8ELi1ELb1EN4cute5tupleIJNS5_1CILi128EEENS7_ILi96EEES8_EEELi128ENS_10bfloat16_tEfNS_4arch4Sm80ELb0ELb1ELb1ELb1ELb1ELb1ELb1ELb0EEENS1_21CollectiveEpilogueFwdINS6_IJS8_S8_S9_EEENS6_IJNS7_ILi1EEESH_SH_EEESB_SD_Li256ELb1ELb1ELb0ELb0EEENS1_19SingleTileSchedulerILb1ELb0ELb1ELi128EEEEEEEEEvNT_6ParamsE --------------------------
	.section	.nv.info._ZN7cutlass13device_kernelIN5flash19enable_sm80_to_sm89INS1_16FlashAttnFwdSm80INS1_25CollectiveMainloopFwdSm80ILi8ELi1ELb1EN4cute5tupleIJNS5_1CILi128EEENS7_ILi96EEES8_EEELi128ENS_10bfloat16_tEfNS_4arch4Sm80ELb0ELb1ELb1ELb1ELb1ELb1ELb1ELb0EEENS1_21CollectiveEpilogueFwdINS6_IJS8_S8_S9_EEENS6_IJNS7_ILi1EEESH_SH_EEESB_SD_Li256ELb1ELb1ELb0ELb0EEENS1_19SingleTileSchedulerILb1ELb0ELb1ELi128EEEEEEEEEvNT_6ParamsE,"",@"SHT_CUDA_INFO"
	.sectionflags	@""
	.align	4


	//----- nvinfo : EIATTR_CUDA_API_VERSION
	.align		4
        /*0000*/ 	.byte	0x04, 0x37
        /*0002*/ 	.short	(.L_180 - .L_179)
.L_179:
        /*0004*/ 	.word	0x00000082


	//----- nvinfo : EIATTR_KPARAM_INFO
	.align		4
.L_180:
        /*0008*/ 	.byte	0x04, 0x17
        /*000a*/ 	.short	(.L_182 - .L_181)
.L_181:
        /*000c*/ 	.word	0x00000000
        /*0010*/ 	.short	0x0000
        /*0012*/ 	.short	0x0000
        /*0014*/ 	.byte	0x00, 0xf0, 0x61, 0x10


	//----- nvinfo : EIATTR_SPARSE_MMA_MASK
	.align		4
.L_182:
        /*0018*/ 	.byte	0x03, 0x50
        /*001a*/ 	.short	0x0000


	//----- nvinfo : EIATTR_MAXREG_COUNT
	.align		4
        /*001c*/ 	.byte	0x03, 0x1b
        /*001e*/ 	.short	0x00ff


	//----- nvinfo : EIATTR_MERCURY_ISA_VERSION
	.align		4
        /*0020*/ 	.byte	0x03, 0x5f
        /*0022*/ 	.short	0x0101


	//----- nvinfo : EIATTR_EXIT_INSTR_OFFSETS
	.align		4
        /*0024*/ 	.byte	0x04, 0x1c
        /*0026*/ 	.short	(.L_184 - .L_183)


	//   ....[0]....
.L_183:
        /*0028*/ 	.word	0x00000010


	//----- nvinfo : EIATTR_MAX_THREADS
	.align		4
.L_184:
        /*002c*/ 	.byte	0x04, 0x05
        /*002e*/ 	.short	(.L_186 - .L_185)
.L_185:
        /*0030*/ 	.word	0x00000100
        /*0034*/ 	.word	0x00000001
        /*0038*/ 	.word	0x00000001


	//----- nvinfo : EIATTR_CBANK_PARAM_SIZE
	.align		4
.L_186:
        /*003c*/ 	.byte	0x03, 0x19
        /*003e*/ 	.short	0x0418


	//----- nvinfo : EIATTR_PARAM_CBANK
	.align		4
        /*0040*/ 	.byte	0x04, 0x0a
        /*0042*/ 	.short	(.L_188 - .L_187)
	.align		4
.L_187:
        /*0044*/ 	.word	index@(.nv.constant0._ZN7cutlass13device_kernelIN5flash19enable_sm80_to_sm89INS1_16FlashAttnFwdSm80INS1_25CollectiveMainloopFwdSm80ILi8ELi1ELb1EN4cute5tupleIJNS5_1CILi128EEENS7_ILi96EEES8_EEELi128ENS_10bfloat16_tEfNS_4arch4Sm80ELb0ELb1ELb1ELb1ELb1ELb1ELb1ELb0EEENS1_21CollectiveEpilogueFwdINS6_IJS8_S8_S9_EEENS6_IJNS7_ILi1EEESH_SH_EEESB_SD_Li256ELb1ELb1ELb0ELb0EEENS1_19SingleTileSchedulerILb1ELb0ELb1ELi128EEEEEEEEEvNT_6ParamsE)
        /*0048*/ 	.short	0x0210
        /*004a*/ 	.short	0x0418


	//----- nvinfo : EIATTR_SW_WAR
	.align		4
.L_188:
        /*004c*/ 	.byte	0x04, 0x36
        /*004e*/ 	.short	(.L_190 - .L_189)
.L_189:
        /*0050*/ 	.word	0x00000008
.L_190:


//--------------------- .nv.info._ZN7cutlass13device_kernelIN5flash19enable_sm80_to_sm89INS1_16FlashAttnFwdSm80INS1_25CollectiveMainloopFwdSm80ILi8ELi1ELb1EN4cute5tupleIJNS5_1CILi128EEES8_S8_EEELi128ENS_10bfloat16_tEfNS_4arch4Sm80ELb1ELb0ELb1ELb0ELb1ELb0ELb1ELb0EEENS1_21CollectiveEpilogueFwdIS9_NS6_IJNS7_ILi1EEESF_SF_EEESA_SC_Li256ELb0ELb1ELb0ELb0EEENS1_30DynamicPersistentTileSchedulerILi256ELi256ELb0ELb1ELb0EEEEEEEEEvNT_6ParamsE --------------------------
	.section	.nv.info._ZN7cutlass13device_kernelIN5flash19enable_sm80_to_sm89INS1_16FlashAttnFwdSm80INS1_25CollectiveMainloopFwdSm80ILi8ELi1ELb1EN4cute5tupleIJNS5_1CILi128EEES8_S8_EEELi128ENS_10bfloat16_tEfNS_4arch4Sm80ELb1ELb0ELb1ELb0ELb1ELb0ELb1ELb0EEENS1_21CollectiveEpilogueFwdIS9_NS6_IJNS7_ILi1EEESF_SF_EEESA_SC_Li256ELb0ELb1ELb0ELb0EEENS1_30DynamicPersistentTileSchedulerILi256ELi256ELb0ELb1ELb0EEEEEEEEEvNT_6ParamsE,"",@"SHT_CUDA_INFO"
	.sectionflags	@""
	.align	4


	//----- nvinfo : EIATTR_CUDA_API_VERSION
	.align		4
        /*0000*/ 	.byte	0x04, 0x37
        /*0002*/ 	.short	(.L_192 - .L_191)
.L_191:
        /*0004*/ 	.word	0x00000082


	//----- nvinfo : EIATTR_KPARAM_INFO
	.align		4
.L_192:
        /*0008*/ 	.byte	0x04, 0x17
        /*000a*/ 	.short	(.L_194 - .L_193)
.L_193:
        /*000c*/ 	.word	0x00000000
        /*0010*/ 	.short	0x0000
        /*0012*/ 	.short	0x0000
        /*0014*/ 	.byte	0x00, 0xf0, 0xa1, 0x10


	//----- nvinfo : EIATTR_SPARSE_MMA_MASK
	.align		4
.L_194:
        /*0018*/ 	.byte	0x03, 0x50
        /*001a*/ 	.short	0x0000


	//----- nvinfo : EIATTR_MAXREG_COUNT
	.align		4
        /*001c*/ 	.byte	0x03, 0x1b
        /*001e*/ 	.short	0x00ff


	//----- nvinfo : EIATTR_MERCURY_ISA_VERSION
	.align		4
        /*0020*/ 	.byte	0x03, 0x5f
        /*0022*/ 	.short	0x0101


	//----- nvinfo : EIATTR_EXIT_INSTR_OFFSETS
	.align		4
        /*0024*/ 	.byte	0x04, 0x1c
        /*0026*/ 	.short	(.L_196 - .L_195)


	//   ....[0]....
.L_195:
        /*0028*/ 	.word	0x00000010


	//----- nvinfo : EIATTR_MAX_THREADS
	.align		4
.L_196:
        /*002c*/ 	.byte	0x04, 0x05
        /*002e*/ 	.short	(.L_198 - .L_197)
.L_197:
        /*0030*/ 	.word	0x00000100
        /*0034*/ 	.word	0x00000001
        /*0038*/ 	.word	0x00000001


	//----- nvinfo : EIATTR_CBANK_PARAM_SIZE
	.align		4
.L_198:
        /*003c*/ 	.byte	0x03, 0x19
        /*003e*/ 	.short	0x0428


	//----- nvinfo : EIATTR_PARAM_CBANK
	.align		4
        /*0040*/ 	.byte	0x04, 0x0a
        /*0042*/ 	.short	(.L_200 - .L_199)
	.align		4
.L_199:
        /*0044*/ 	.word	index@(.nv.constant0._ZN7cutlass13device_kernelIN5flash19enable_sm80_to_sm89INS1_16FlashAttnFwdSm80INS1_25CollectiveMainloopFwdSm80ILi8ELi1ELb1EN4cute5tupleIJNS5_1CILi128EEES8_S8_EEELi128ENS_10bfloat16_tEfNS_4arch4Sm80ELb1ELb0ELb1ELb0ELb1ELb0ELb1ELb0EEENS1_21CollectiveEpilogueFwdIS9_NS6_IJNS7_ILi1EEESF_SF_EEESA_SC_Li256ELb0ELb1ELb0ELb0EEENS1_30DynamicPersistentTileSchedulerILi256ELi256ELb0ELb1ELb0EEEEEEEEEvNT_6ParamsE)
        /*0048*/ 	.short	0x0210
        /*004a*/ 	.short	0x0428


	//----- nvinfo : EIATTR_SW_WAR
	.align		4
.L_200:
        /*004c*/ 	.byte	0x04, 0x36
        /*004e*/ 	.short	(.L_202 - .L_201)
.L_201:
        /*0050*/ 	.word	0x00000008
.L_202:


//--------------------- .nv.info._ZN7cutlass13device_kernelIN5flash19enable_sm80_to_sm89INS1_16FlashAttnFwdSm80INS1_25CollectiveMainloopFwdSm80ILi8ELi1ELb1EN4cute5tupleIJNS5_1CILi128EEES8_S8_EEELi128ENS_10bfloat16_tEfNS_4arch4Sm80ELb1ELb0ELb1ELb1ELb1ELb0ELb1ELb0EEENS1_21CollectiveEpilogueFwdIS9_NS6_IJNS7_ILi1EEESF_SF_EEESA_SC_Li256ELb1ELb1ELb0ELb0EEENS1_19SingleTileSchedulerILb1ELb0ELb1ELi128EEEEEEEEEvNT_6ParamsE --------------------------
	.section	.nv.info._ZN7cutlass13device_kernelIN5flash19enable_sm80_to_sm89INS1_16FlashAttnFwdSm80INS1_25CollectiveMainloopFwdSm80ILi8ELi1ELb1EN4cute5tupleIJNS5_1CILi128EEES8_S8_EEELi128ENS_10bfloat16_tEfNS_4arch4Sm80ELb1ELb0ELb1ELb1ELb1ELb0ELb1ELb0EEENS1_21CollectiveEpilogueFwdIS9_NS6_IJNS7_ILi1EEESF_SF_EEESA_SC_Li256ELb1ELb1ELb0ELb0EEENS1_19SingleTileSchedulerILb1ELb0ELb1ELi128EEEEEEEEEvNT_6ParamsE,"",@"SHT_CUDA_INFO"
	.sectionflags	@""
	.align	4


	//----- nvinfo : EIATTR_CUDA_API_VERSION
	.align		4
        /*0000*/ 	.byte	0x04, 0x37
        /*0002*/ 	.short	(.L_204 - .L_203)
.L_203:
        /*0004*/ 	.word	0x00000082


	//----- nvinfo : EIATTR_KPARAM_INFO
	.align		4
.L_204:
        /*0008*/ 	.byte	0x04, 0x17
        /*000a*/ 	.short	(.L_206 - .L_205)
.L_205:
        /*000c*/ 	.word	0x00000000
        /*0010*/ 	.short	0x0000
        /*0012*/ 	.short	0x0000
        /*0014*/ 	.byte	0x00, 0xf0, 0x61, 0x10


	//----- nvinfo : EIATTR_SPARSE_MMA_MASK
	.align		4
.L_206:
        /*0018*/ 	.byte	0x03, 0x50
        /*001a*/ 	.short	0x0000


	//----- nvinfo : EIATTR_MAXREG_COUNT
	.align		4
        /*001c*/ 	.byte	0x03, 0x1b
        /*001e*/ 	.short	0x00ff


	//----- nvinfo : EIATTR_MERCURY_ISA_VERSION
	.align		4
        /*0020*/ 	.byte	0x03, 0x5f
        /*0022*/ 	.short	0x0101


	//----- nvinfo : EIATTR_EXIT_INSTR_OFFSETS
	.align		4
        /*0024*/ 	.byte	0x04, 0x1c
        /*0026*/ 	.short	(.L_208 - .L_207)


	//   ....[0]....
.L_207:
        /*0028*/ 	.word	0x00000010


	//----- nvinfo : EIATTR_MAX_THREADS
	.align		4
.L_208:
        /*002c*/ 	.byte	0x04, 0x05
        /*002e*/ 	.short	(.L_210 - .L_209)
.L_209:
        /*0030*/ 	.word	0x00000100
        /*0034*/ 	.word	0x00000001
        /*0038*/ 	.word	0x00000001


	//----- nvinfo : EIATTR_CBANK_PARAM_SIZE
	.align		4
.L_210:
        /*003c*/ 	.byte	0x03, 0x19
        /*003e*/ 	.short	0x0418


	//----- nvinfo : EIATTR_PARAM_CBANK
	.align		4
        /*0040*/ 	.byte	0x04, 0x0a
        /*0042*/ 	.short	(.L_212 - .L_211)
	.align		4
.L_211:
        /*0044*/ 	.word	index@(.nv.constant0._ZN7cutlass13device_kernelIN5flash19enable_sm80_to_sm89INS1_16FlashAttnFwdSm80INS1_25CollectiveMainloopFwdSm80ILi8ELi1ELb1EN4cute5tupleIJNS5_1CILi128EEES8_S8_EEELi128ENS_10bfloat16_tEfNS_4arch4Sm80ELb1ELb0ELb1ELb1ELb1ELb0ELb1ELb0EEENS1_21CollectiveEpilogueFwdIS9_NS6_IJNS7_ILi1EEESF_SF_EEESA_SC_Li256ELb1ELb1ELb0ELb0EEENS1_19SingleTileSchedulerILb1ELb0ELb1ELi128EEEEEEEEEvNT_6ParamsE)
        /*0048*/ 	.short	0x0210
        /*004a*/ 	.short	0x0418


	//----- nvinfo : EIATTR_SW_WAR
	.align		4
.L_212:
        /*004c*/ 	.byte	0x04, 0x36
        /*004e*/ 	.short	(.L_214 - .L_213)
.L_213:
        /*0050*/ 	.word	0x00000008
.L_214:


//--------------------- .nv.info._ZN7cutlass13device_kernelIN5flash19enable_sm80_to_sm89INS1_16FlashAttnFwdSm80INS1_25CollectiveMainloopFwdSm80ILi8ELi1ELb1EN4cute5tupleIJNS5_1CILi128EEES8_S8_EEELi128ENS_10bfloat16_tEfNS_4arch4Sm80ELb1ELb0ELb1ELb1ELb1ELb1ELb1ELb0EEENS1_21CollectiveEpilogueFwdIS9_NS6_IJNS7_ILi1EEESF_SF_EEESA_SC_Li256ELb1ELb1ELb0ELb0EEENS1_19SingleTileSchedulerILb1ELb0ELb1ELi128EEEEEEEEEvNT_6ParamsE --------------------------
	.section	.nv.info._ZN7cutlass13device_kernelIN5flash19enable_sm80_to_sm89INS1_16FlashAttnFwdSm80INS1_25CollectiveMainloopFwdSm80ILi8ELi1ELb1EN4cute5tupleIJNS5_1CILi128EEES8_S8_EEELi128ENS_10bfloat16_tEfNS_4arch4Sm80ELb1ELb0ELb1ELb1ELb1ELb1ELb1ELb0EEENS1_21CollectiveEpilogueFwdIS9_NS6_IJNS7_ILi1EEESF_SF_EEESA_SC_Li256ELb1ELb1ELb0ELb0EEENS1_19SingleTileSchedulerILb1ELb0ELb1ELi128EEEEEEEEEvNT_6ParamsE,"",@"SHT_CUDA_INFO"
	.sectionflags	@""
	.align	4


	//----- nvinfo : EIATTR_CUDA_API_VERSION
	.align		4
        /*0000*/ 	.byte	0x04, 0x37
        /*0002*/ 	.short	(.L_216 - .L_215)
.L_215:
        /*0004*/ 	.word	0x00000082


	//----- nvinfo : EIATTR_KPARAM_INFO
	.align		4
.L_216:
        /*0008*/ 	.byte	0x04, 0x17
        /*000a*/ 	.short	(.L_218 - .L_217)
.L_217:
        /*000c*/ 	.word	0x00000000
        /*0010*/ 	.short	0x0000
        /*0012*/ 	.short	0x0000
        /*0014*/ 	.byte	0x00, 0xf0, 0x61, 0x10


	//----- nvinfo : EIATTR_SPARSE_MMA_MASK
	.align		4
.L_218:
        /*0018*/ 	.byte	0x03, 0x50
        /*001a*/ 	.short	0x0000


	//----- nvinfo : EIATTR_MAXREG_COUNT
	.align		4
        /*001c*/ 	.byte	0x03, 0x1b
        /*001e*/ 	.short	0x00ff


	//----- nvinfo : EIATTR_MERCURY_ISA_VERSION
	.align		4
        /*0020*/ 	.byte	0x03, 0x5f
        /*0022*/ 	.short	0x0101


	//----- nvinfo : EIATTR_EXIT_INSTR_OFFSETS
	.align		4
        /*0024*/ 	.byte	0x04, 0x1c
        /*0026*/ 	.short	(.L_220 - .L_219)


	//   ....[0]....
.L_219:
        /*0028*/ 	.word	0x00000010


	//----- nvinfo : EIATTR_MAX_THREADS
	.align		4
.L_220:
        /*002c*/ 	.byte	0x04, 0x05
        /*002e*/ 	.short	(.L_222 - .L_221)
.L_221:
        /*0030*/ 	.word	0x00000100
        /*0034*/ 	.word	0x00000001
        /*0038*/ 	.word	0x00000001


	//----- nvinfo : EIATTR_CBANK_PARAM_SIZE
	.align		4
.L_222:
        /*003c*/ 	.byte	0x03, 0x19
        /*003e*/ 	.short	0x0418


	//----- nvinfo : EIATTR_PARAM_CBANK
	.align		4
        /*0040*/ 	.byte	0x04, 0x0a
        /*0042*/ 	.short	(.L_224 - .L_223)
	.align		4
.L_223:
        /*0044*/ 	.word	index@(.nv.constant0._ZN7cutlass13device_kernelIN5flash19enable_sm80_to_sm89INS1_16FlashAttnFwdSm80INS1_25CollectiveMainloopFwdSm80ILi8ELi1ELb1EN4cute5tupleIJNS5_1CILi128EEES8_S8_EEELi128ENS_10bfloat16_tEfNS_4arch4Sm80ELb1ELb0ELb1ELb1ELb1ELb1ELb1ELb0EEENS1_21CollectiveEpilogueFwdIS9_NS6_IJNS7_ILi1EEESF_SF_EEESA_SC_Li256ELb1ELb1ELb0ELb0EEENS1_19SingleTileSchedulerILb1ELb0ELb1ELi128EEEEEEEEEvNT_6ParamsE)
        /*0048*/ 	.short	0x0210
        /*004a*/ 	.short	0x0418


	//----- nvinfo : EIATTR_SW_WAR
	.align		4
.L_224:
        /*004c*/ 	.byte	0x04, 0x36
        /*004e*/ 	.short	(.L_226 - .L_225)
.L_225:
        /*0050*/ 	.word	0x00000008
.L_226:


//--------------------- .nv.info._ZN7cutlass13device_kernelIN5flash19enable_sm80_to_sm89INS1_16FlashAttnFwdSm80INS1_25CollectiveMainloopFwdSm80ILi4ELi1ELb0EN4cute5tupleIJNS5_1CILi128EEENS7_ILi64EEES8_EEELi128ENS_10bfloat16_tEfNS_4arch4Sm80ELb0ELb0ELb1ELb0ELb1ELb0ELb1ELb0EEENS1_21CollectiveEpilogueFwdINS6_IJS8_S8_S9_EEENS6_IJNS7_ILi1EEESH_SH_EEESB_SD_Li128ELb0ELb1ELb0ELb0EEENS1_19SingleTileSchedulerILb0ELb0ELb1ELi128EEEEEEEEEvNT_6ParamsE --------------------------
	.section	.nv.info._ZN7cutlass13device_kernelIN5flash19enable_sm80_to_sm89INS1_16FlashAttnFwdSm80INS1_25CollectiveMainloopFwdSm80ILi4ELi1ELb0EN4cute5tupleIJNS5_1CILi128EEENS7_ILi64EEES8_EEELi128ENS_10bfloat16_tEfNS_4arch4Sm80ELb0ELb0ELb1ELb0ELb1ELb0ELb1ELb0EEENS1_21CollectiveEpilogueFwdINS6_IJS8_S8_S9_EEENS6_IJNS7_ILi1EEESH_SH_EEESB_SD_Li128ELb0ELb1ELb0ELb0EEENS1_19SingleTileSchedulerILb0ELb0ELb1ELi128EEEEEEEEEvNT_6ParamsE,"",@"SHT_CUDA_INFO"
	.sectionflags	@""
	.align	4


	//----- nvinfo : EIATTR_CUDA_API_VERSION
	.align		4
        /*0000*/ 	.byte	0x04, 0x37
        /*0002*/ 	.short	(.L_228 - .L_227)
.L_227:
        /*0004*/ 	.word	0x00000082


	//----- nvinfo : EIATTR_KPARAM_INFO
	.align		4
.L_228:
        /*0008*/ 	.byte	0x04, 0x17
        /*000a*/ 	.short	(.L_230 - .L_229)
.L_229:
        /*000c*/ 	.word	0x00000000
        /*0010*/ 	.short	0x0000
        /*0012*/ 	.short	0x0000
        /*0014*/ 	.byte	0x00, 0xf0, 0x61, 0x10


	//----- nvinfo : EIATTR_SPARSE_MMA_MASK
	.align		4
.L_230:
        /*0018*/ 	.byte	0x03, 0x50
        /*001a*/ 	.short	0x0000


	//----- nvinfo : EIATTR_MAXREG_COUNT
	.align		4
        /*001c*/ 	.byte	0x03, 0x1b
        /*001e*/ 	.short	0x00ff


	//----- nvinfo : EIATTR_MERCURY_ISA_VERSION
	.align		4
        /*0020*/ 	.byte	0x03, 0x5f
        /*0022*/ 	.short	0x0101


	//----- nvinfo : EIATTR_EXIT_INSTR_OFFSETS
	.align		4
        /*0024*/ 	.byte	0x04, 0x1c
        /*0026*/ 	.short	(.L_232 - .L_231)


	//   ....[0]....
.L_231:
        /*0028*/ 	.word	0x00000010


	//----- nvinfo : EIATTR_MAX_THREADS
	.align		4
.L_232:
        /*002c*/ 	.byte	0x04, 0x05
        /*002e*/ 	.short	(.L_234 - .L_233)
.L_233:
        /*0030*/ 	.word	0x00000080
        /*0034*/ 	.word	0x00000001
        /*0038*/ 	.word	0x00000001


	//----- nvinfo : EIATTR_CBANK_PARAM_SIZE
	.align		4
.L_234:
        /*003c*/ 	.byte	0x03, 0x19
        /*003e*/ 	.short	0x0418


	//----- nvinfo : EIATTR_PARAM_CBANK
	.align		4
        /*0040*/ 	.byte	0x04, 0x0a
        /*0042*/ 	.short	(.L_236 - .L_235)
	.align		4
.L_235:
        /*0044*/ 	.word	index@(.nv.constant0._ZN7cutlass13device_kernelIN5flash19enable_sm80_to_sm89INS1_16FlashAttnFwdSm80INS1_25CollectiveMainloopFwdSm80ILi4ELi1ELb0EN4cute5tupleIJNS5_1CILi128EEENS7_ILi64EEES8_EEELi128ENS_10bfloat16_tEfNS_4arch4Sm80ELb0ELb0ELb1ELb0ELb1ELb0ELb1ELb0EEENS1_21CollectiveEpilogueFwdINS6_IJS8_S8_S9_EEENS6_IJNS7_ILi1EEESH_SH_EEESB_SD_Li128ELb0ELb1ELb0ELb0EEENS1_19SingleTileSchedulerILb0ELb0ELb1ELi128EEEEEEEEEvNT_6ParamsE)
        /*0048*/ 	.short	0x0210
        /*004a*/ 	.short	0x0418


	//----- nvinfo : EIATTR_SW_WAR
	.align		4
.L_236:
        /*004c*/ 	.byte	0x04, 0x36
        /*004e*/ 	.short	(.L_238 - .L_237)
.L_237:
        /*0050*/ 	.word	0x00000008
.L_238:


//--------------------- .nv.info._ZN7cutlass13device_kernelIN5flash19enable_sm80_to_sm89INS1_16FlashAttnFwdSm80INS1_25CollectiveMainloopFwdSm80ILi4ELi1ELb0EN4cute5tupleIJNS5_1CILi128EEENS7_ILi64EEES8_EEELi128ENS_10bfloat16_tEfNS_4arch4Sm80ELb0ELb0ELb1ELb1ELb1ELb0ELb1ELb0EEENS1_21CollectiveEpilogueFwdINS6_IJS8_S8_S9_EEENS6_IJNS7_ILi1EEESH_SH_EEESB_SD_Li128ELb1ELb1ELb0ELb0EEENS1_19SingleTileSchedulerILb1ELb0ELb1ELi128EEEEEEEEEvNT_6ParamsE --------------------------
	.section	.nv.info._ZN7cutlass13device_kernelIN5flash19enable_sm80_to_sm89INS1_16FlashAttnFwdSm80INS1_25CollectiveMainloopFwdSm80ILi4ELi1ELb0EN4cute5tupleIJNS5_1CILi128EEENS7_ILi64EEES8_EEELi128ENS_10bfloat16_tEfNS_4arch4Sm80ELb0ELb0ELb1ELb1ELb1ELb0ELb1ELb0EEENS1_21CollectiveEpilogueFwdINS6_IJS8_S8_S9_EEENS6_IJNS7_ILi1EEESH_SH_EEESB_SD_Li128ELb1ELb1ELb0ELb0EEENS1_19SingleTileSchedulerILb1ELb0ELb1ELi128EEEEEEEEEvNT_6ParamsE,"",@"SHT_CUDA_INFO"
	.sectionflags	@""
	.align	4


	//----- nvinfo : EIATTR_CUDA_API_VERSION
	.align		4
        /*0000*/ 	.byte	0x04, 0x37
        /*0002*/ 	.short	(.L_240 - .L_239)
.L_239:
        /*0004*/ 	.word	0x00000082


	//----- nvinfo : EIATTR_KPARAM_INFO
	.align		4
.L_240:
        /*0008*/ 	.byte	0x04, 0x17
        /*000a*/ 	.short	(.L_242 - .L_241)
.L_241:
        /*000c*/ 	.word	0x00000000
        /*0010*/ 	.short	0x0000
        /*0012*/ 	.short	0x0000
        /*0014*/ 	.byte	0x00, 0xf0, 0x61, 0x10


	//----- nvinfo : EIATTR_SPARSE_MMA_MASK
	.align		4
.L_242:
        /*0018*/ 	.byte	0x03, 0x50
        /*001a*/ 	.short	0x0000


	//----- nvinfo : EIATTR_MAXREG_COUNT
	.align		4
        /*001c*/ 	.byte	0x03, 0x1b
        /*001e*/ 	.short	0x00ff


	//----- nvinfo : EIATTR_MERCURY_ISA_VERSION
	.align		4
        /*0020*/ 	.byte	0x03, 0x5f
        /*0022*/ 	.short	0x0101


	//----- nvinfo : EIATTR_EXIT_INSTR_OFFSETS
	.align		4
        /*0024*/ 	.byte	0x04, 0x1c
        /*0026*/ 	.short	(.L_244 - .L_243)


	//   ....[0]....
.L_243:
        /*0028*/ 	.word	0x00000010


	//----- nvinfo : EIATTR_MAX_THREADS
	.align		4
.L_244:
        /*002c*/ 	.byte	0x04, 0x05
        /*002e*/ 	.short	(.L_246 - .L_245)
.L_245:
        /*0030*/ 	.word	0x00000080
        /*0034*/ 	.word	0x00000001
        /*0038*/ 	.word	0x00000001


	//----- nvinfo : EIATTR_CBANK_PARAM_SIZE
	.align		4
.L_246:
        /*003c*/ 	.byte	0x03, 0x19
        /*003e*/ 	.short	0x0418


	//----- nvinfo : EIATTR_PARAM_CBANK
	.align		4
        /*0040*/ 	.byte	0x04, 0x0a
        /*0042*/ 	.short	(.L_248 - .L_247)
	.align		4
.L_247:
        /*0044*/ 	.word	index@(.nv.constant0._ZN7cutlass13device_kernelIN5flash19enable_sm80_to_sm89INS1_16FlashAttnFwdSm80INS1_25CollectiveMainloopFwdSm80ILi4ELi1ELb0EN4cute5tupleIJNS5_1CILi128EEENS7_ILi64EEES8_EEELi128ENS_10bfloat16_tEfNS_4arch4Sm80ELb0ELb0ELb1ELb1ELb1ELb0ELb1ELb0EEENS1_21CollectiveEpilogueFwdINS6_IJS8_S8_S9_EEENS6_IJNS7_ILi1EEESH_SH_EEESB_SD_Li128ELb1ELb1ELb0ELb0EEENS1_19SingleTileSchedulerILb1ELb0ELb1ELi128EEEEEEEEEvNT_6ParamsE)
        /*0048*/ 	.short	0x0210
        /*004a*/ 	.short	0x0418


	//----- nvinfo : EIATTR_SW_WAR
	.align		4
.L_248:
        /*004c*/ 	.byte	0x04, 0x36
        /*004e*/ 	.short	(.L_250 - .L_249)
.L_249:
        /*0050*/ 	.word	0x00000008
.L_250:


//--------------------- .nv.info._ZN7cutlass13device_kernelIN5flash19enable_sm80_to_sm89INS1_16FlashAttnFwdSm80INS1_25CollectiveMainloopFwdSm80ILi4ELi1ELb0EN4cute5tupleIJNS5_1CILi128EEENS7_ILi64EEES8_EEELi128ENS_10bfloat16_tEfNS_4arch4Sm80ELb0ELb0ELb1ELb1ELb1ELb1ELb1ELb0EEENS1_21CollectiveEpilogueFwdINS6_IJS8_S8_S9_EEENS6_IJNS7_ILi1EEESH_SH_EEESB_SD_Li128ELb1ELb1ELb0ELb0EEENS1_19SingleTileSchedulerILb1ELb0ELb1ELi128EEEEEEEEEvNT_6ParamsE --------------------------
	.section	.nv.info._ZN7cutlass13device_kernelIN5flash19enable_sm80_to_sm89INS1_16FlashAttnFwdSm80INS1_25CollectiveMainloopFwdSm80ILi4ELi1ELb0EN4cute5tupleIJNS5_1CILi128EEENS7_ILi64EEES8_EEELi128ENS_10bfloat16_tEfNS_4arch4Sm80ELb0ELb0ELb1ELb1ELb1ELb1ELb1ELb0EEENS1_21CollectiveEpilogueFwdINS6_IJS8_S8_S9_EEENS6_IJNS7_ILi1EEESH_SH_EEESB_SD_Li128ELb1ELb1ELb0ELb0EEENS1_19SingleTileSchedulerILb1ELb0ELb1ELi128EEEEEEEEEvNT_6ParamsE,"",@"SHT_CUDA_INFO"
	.sectionflags	@""
	.align	4


	//----- nvinfo : EIATTR_CUDA_API_VERSION
	.align		4
        /*0000*/ 	.byte	0x04, 0x37
        /*0002*/ 	.short	(.L_252 - .L_251)
.L_251:
        /*0004*/ 	.word	0x00000082


	//----- nvinfo : EIATTR_KPARAM_INFO
	.align		4
.L_252:
        /*0008*/ 	.byte	0x04, 0x17
        /*000a*/ 	.short	(.L_254 - .L_253)
.L_253:
        /*000c*/ 	.word	0x00000000
        /*0010*/ 	.short	0x0000
        /*0012*/ 	.short	0x0000
        /*0014*/ 	.byte	0x00, 0xf0, 0x61, 0x10


	//----- nvinfo : EIATTR_SPARSE_MMA_MASK
	.align		4
.L_254:
        /*0018*/ 	.byte	0x03, 0x50
        /*001a*/ 	.short	0x0000


	//----- nvinfo : EIATTR_MAXREG_COUNT
	.align		4
        /*001c*/ 	.byte	0x03, 0x1b
        /*001e*/ 	.short	0x00ff


	//----- nvinfo : EIATTR_MERCURY_ISA_VERSION
	.align		4
        /*0020*/ 	.byte	0x03, 0x5f
        /*0022*/ 	.short	0x0101


	//----- nvinfo : EIATTR_EXIT_INSTR_OFFSETS
	.align		4
        /*0024*/ 	.byte	0x04, 0x1c
        /*0026*/ 	.short	(.L_256 - .L_255)


	//   ....[0]....
.L_255:
        /*0028*/ 	.word	0x00000010


	//----- nvinfo : EIATTR_MAX_THREADS
	.align		4
.L_256:
        /*002c*/ 	.byte	0x04, 0x05
        /*002e*/ 	.short	(.L_258 - .L_257)
.L_257:
        /*0030*/ 	.word	0x00000080
        /*0034*/ 	.word	0x00000001
        /*0038*/ 	.word	0x00000001


	//----- nvinfo : EIATTR_CBANK_PARAM_SIZE
	.align		4
.L_258:
        /*003c*/ 	.byte	0x03, 0x19
        /*003e*/ 	.short	0x0418


	//----- nvinfo : EIATTR_PARAM_CBANK
	.align		4
        /*0040*/ 	.byte	0x04, 0x0a
        /*0042*/ 	.short	(.L_260 - .L_259)
	.align		4
.L_259:
        /*0044*/ 	.word	index@(.nv.constant0._ZN7cutlass13device_kernelIN5flash19enable_sm80_to_sm89INS1_16FlashAttnFwdSm80INS1_25CollectiveMainloopFwdSm80ILi4ELi1ELb0EN4cute5tupleIJNS5_1CILi128EEENS7_ILi64EEES8_EEELi128ENS_10bfloat16_tEfNS_4arch4Sm80ELb0ELb0ELb1ELb1ELb1ELb1ELb1ELb0EEENS1_21CollectiveEpilogueFwdINS6_IJS8_S8_S9_EEENS6_IJNS7_ILi1EEESH_SH_EEESB_SD_Li128ELb1ELb1ELb0ELb0EEENS1_19SingleTileSchedulerILb1ELb0ELb1ELi128EEEEEEEEEvNT_6ParamsE)
        /*0048*/ 	.short	0x0210
        /*004a*/ 	.short	0x0418


	//----- nvinfo : EIATTR_SW_WAR
	.align		4
.L_260:
        /*004c*/ 	.byte	0x04, 0x36
        /*004e*/ 	.short	(.L_262 - .L_261)
.L_261:
        /*0050*/ 	.word	0x00000008
.L_262:


//--------------------- .nv.info._ZN7cutlass13device_kernelIN5flash19enable_sm80_to_sm89INS1_16FlashAttnFwdSm80INS1_25CollectiveMainloopFwdSm80ILi4ELi1ELb0EN4cute5tupleIJNS5_1CILi128EEENS7_ILi48EEES8_EEELi128ENS_10bfloat16_tEfNS_4arch4Sm80ELb0ELb1ELb1ELb0ELb1ELb0ELb1ELb0EEENS1_21CollectiveEpilogueFwdINS6_IJS8_S8_S9_EEENS6_IJNS7_ILi1EEESH_SH_EEESB_SD_Li128ELb0ELb1ELb0ELb0EEENS1_19SingleTileSchedulerILb0ELb0ELb1ELi128EEEEEEEEEvNT_6ParamsE --------------------------
	.section	.nv.info._ZN7cutlass13device_kernelIN5flash19enable_sm80_to_sm89INS1_16FlashAttnFwdSm80INS1_25CollectiveMainloopFwdSm80ILi4ELi1ELb0EN4cute5tupleIJNS5_1CILi128EEENS7_ILi48EEES8_EEELi128ENS_10bfloat16_tEfNS_4arch4Sm80ELb0ELb1ELb1ELb0ELb1ELb0ELb1ELb0EEENS1_21CollectiveEpilogueFwdINS6_IJS8_S8_S9_EEENS6_IJNS7_ILi1EEESH_SH_EEESB_SD_Li128ELb0ELb1ELb0ELb0EEENS1_19SingleTileSchedulerILb0ELb0ELb1ELi128EEEEEEEEEvNT_6ParamsE,"",@"SHT_CUDA_INFO"
	.sectionflags	@""
	.align	4


	//----- nvinfo : EIATTR_CUDA_API_VERSION
	.align		4
        /*0000*/ 	.byte	0x04, 0x37
        /*0002*/ 	.short	(.L_264 - .L_263)
.L_263:
        /*0004*/ 	.word	0x00000082


	//----- nvinfo : EIATTR_KPARAM_INFO
	.align		4
.L_264:
        /*0008*/ 	.byte	0x04, 0x17
        /*000a*/ 	.short	(.L_266 - .L_265)
.L_265:
        /*000c*/ 	.word	0x00000000
        /*0010*/ 	.short	0x0000
        /*0012*/ 	.short	0x0000
        /*0014*/ 	.byte	0x00, 0xf0, 0x61, 0x10


	//----- nvinfo : EIATTR_SPARSE_MMA_MASK
	.align		4
.L_266:
        /*0018*/ 	.byte	0x03, 0x50
        /*001a*/ 	.short	0x0000


	//----- nvinfo : EIATTR_MAXREG_COUNT
	.align		4
        /*001c*/ 	.byte	0x03, 0x1b
        /*001e*/ 	.short	0x00ff


	//----- nvinfo : EIATTR_MERCURY_ISA_VERSION
	.align		4
        /*0020*/ 	.byte	0x03, 0x5f
        /*0022*/ 	.short	0x0101


	//----- nvinfo : EIATTR_EXIT_INSTR_OFFSETS
	.align		4
        /*0024*/ 	.byte	0x04, 0x1c
        /*0026*/ 	.short	(.L_268 - .L_267)


	//   ....[0]....
.L_267:
        /*0028*/ 	.word	0x00000010


	//----- nvinfo : EIATTR_MAX_THREADS
	.align		4
.L_268:
        /*002c*/ 	.byte	0x04, 0x05
        /*002e*/ 	.short	(.L_270 - .L_269)
.L_269:
        /*0030*/ 	.word	0x00000080
        /*0034*/ 	.word	0x00000001
        /*0038*/ 	.word	0x00000001


	//----- nvinfo : EIATTR_CBANK_PARAM_SIZE
	.align		4
.L_270:
        /*003c*/ 	.byte	0x03, 0x19
        /*003e*/ 	.short	0x0418


	//----- nvinfo : EIATTR_PARAM_CBANK
	.align		4
        /*0040*/ 	.byte	0x04, 0x0a
        /*0042*/ 	.short	(.L_272 - .L_271)
	.align		4
.L_271:
        /*0044*/ 	.word	index@(.nv.constant0._ZN7cutlass13device_kernelIN5flash19enable_sm80_to_sm89INS1_16FlashAttnFwdSm80INS1_25CollectiveMainloopFwdSm80ILi4ELi1ELb0EN4cute5tupleIJNS5_1CILi128EEENS7_ILi48EEES8_EEELi128ENS_10bfloat16_tEfNS_4arch4Sm80ELb0ELb1ELb1ELb0ELb1ELb0ELb1ELb0EEENS1_21CollectiveEpilogueFwdINS6_IJS8_S8_S9_EEENS6_IJNS7_ILi1EEESH_SH_EEESB_SD_Li128ELb0ELb1ELb0ELb0EEENS1_19SingleTileSchedulerILb0ELb0ELb1ELi128EEEEEEEEEvNT_6ParamsE)
        /*0048*/ 	.short	0x0210
        /*004a*/ 	.short	0x0418


	//----- nvinfo : EIATTR_SW_WAR
	.align		4
.L_272:
        /*004c*/ 	.byte	0x04, 0x36
        /*004e*/ 	.short	(.L_274 - .L_273)
.L_273:
        /*0050*/ 	.word	0x00000008
.L_274:


//--------------------- .nv.info._ZN7cutlass13device_kernelIN5flash19enable_sm80_to_sm89INS1_16FlashAttnFwdSm80INS1_25CollectiveMainloopFwdSm80ILi4ELi1ELb0EN4cute5tupleIJNS5_1CILi128EEENS7_ILi48EEES8_EEELi128ENS_10bfloat16_tEfNS_4arch4Sm80ELb0ELb1ELb1ELb1ELb1ELb0ELb1ELb0EEENS1_21CollectiveEpilogueFwdINS6_IJS8_S8_S9_EEENS6_IJNS7_ILi1EEESH_SH_EEESB_SD_Li128ELb1ELb1ELb0ELb0EEENS1_19SingleTileSchedulerILb1ELb0ELb1ELi128EEEEEEEEEvNT_6ParamsE --------------------------
	.section	.nv.info._ZN7cutlass13device_kernelIN5flash19enable_sm80_to_sm89INS1_16FlashAttnFwdSm80INS1_25CollectiveMainloopFwdSm80ILi4ELi1ELb0EN4cute5tupleIJNS5_1CILi128EEENS7_ILi48EEES8_EEELi128ENS_10bfloat16_tEfNS_4arch4Sm80ELb0ELb1ELb1ELb1ELb1ELb0ELb1ELb0EEENS1_21CollectiveEpilogueFwdINS6_IJS8_S8_S9_EEENS6_IJNS7_ILi1EEESH_SH_EEESB_SD_Li128ELb1ELb1ELb0ELb0EEENS1_19SingleTileSchedulerILb1ELb0ELb1ELi128EEEEEEEEEvNT_6ParamsE,"",@"SHT_CUDA_INFO"
	.sectionflags	@""
	.align	4


	//----- nvinfo : EIATTR_CUDA_API_VERSION
	.align		4
        /*0000*/ 	.byte	0x04, 0x37
        /*0002*/ 	.short	(.L_276 - .L_275)
.L_275:
        /*0004*/ 	.word	0x00000082


	//----- nvinfo : EIATTR_KPARAM_INFO
	.align		4
.L_276:
        /*0008*/ 	.byte	0x04, 0x17
        /*000a*/ 	.short	(.L_278 - .L_277)
.L_277:
        /*000c*/ 	.word	0x00000000
        /*0010*/ 	.short	0x0000
        /*0012*/ 	.short	0x0000
        /*0014*/ 	.byte	0x00, 0xf0, 0x61, 0x10


	//----- nvinfo : EIATTR_SPARSE_MMA_MASK
	.align		4
.L_278:
        /*0018*/ 	.byte	0x03, 0x50
        /*001a*/ 	.short	0x0000


	//----- nvinfo : EIATTR_MAXREG_COUNT
	.align		4
        /*001c*/ 	.byte	0x03, 0x1b
        /*001e*/ 	.short	0x00ff


	//----- nvinfo : EIATTR_MERCURY_ISA_VERSION
	.align		4
        /*0020*/ 	.byte	0x03, 0x5f
        /*0022*/ 	.short	0x0101


	//----- nvinfo : EIATTR_EXIT_INSTR_OFFSETS
	.align		4
        /*0024*/ 	.byte	0x04, 0x1c
        /*0026*/ 	.short	(.L_280 - .L_279)


	//   ....[0]....
.L_279:
        /*0028*/ 	.word	0x00000010


	//----- nvinfo : EIATTR_MAX_THREADS
	.align		4
.L_280:
        /*002c*/ 	.byte	0x04, 0x05
        /*002e*/ 	.short	(.L_282 - .L_281)
.L_281:
        /*0030*/ 	.word	0x00000080
        /*0034*/ 	.word	0x00000001
        /*0038*/ 	.word	0x00000001


	//----- nvinfo : EIATTR_CBANK_PARAM_SIZE
	.align		4
.L_282:
        /*003c*/ 	.byte	0x03, 0x19
        /*003e*/ 	.short	0x0418


	//----- nvinfo : EIATTR_PARAM_CBANK
	.align		4
        /*0040*/ 	.byte	0x04, 0x0a
        /*0042*/ 	.short	(.L_284 - .L_283)
	.align		4
.L_283:
        /*0044*/ 	.word	index@(.nv.constant0._ZN7cutlass13device_kernelIN5flash19enable_sm80_to_sm89INS1_16FlashAttnFwdSm80INS1_25CollectiveMainloopFwdSm80ILi4ELi1ELb0EN4cute5tupleIJNS5_1CILi128EEENS7_ILi48EEES8_EEELi128ENS_10bfloat16_tEfNS_4arch4Sm80ELb0ELb1ELb1ELb1ELb1ELb0ELb1ELb0EEENS1_21CollectiveEpilogueFwdINS6_IJS8_S8_S9_EEENS6_IJNS7_ILi1EEESH_SH_EEESB_SD_Li128ELb1ELb1ELb0ELb0EEENS1_19SingleTileSchedulerILb1ELb0ELb1ELi128EEEEEEEEEvNT_6ParamsE)
        /*0048*/ 	.short	0x0210
        /*004a*/ 	.short	0x0418


	//----- nvinfo : EIATTR_SW_WAR
	.align		4
.L_284:
        /*004c*/ 	.byte	0x04, 0x36
        /*004e*/ 	.short	(.L_286 - .L_285)
.L_285:
        /*0050*/ 	.word	0x00000008
.L_286:


//--------------------- .nv.info._ZN7cutlass13device_kernelIN5flash19enable_sm80_to_sm89INS1_16FlashAttnFwdSm80INS1_25CollectiveMainloopFwdSm80ILi4ELi1ELb0EN4cute5tupleIJNS5_1CILi128EEENS7_ILi48EEES8_EEELi128ENS_10bfloat16_tEfNS_4arch4Sm80ELb0ELb1ELb1ELb1ELb1ELb1ELb1ELb0EEENS1_21CollectiveEpilogueFwdINS6_IJS8_S8_S9_EEENS6_IJNS7_ILi1EEESH_SH_EEESB_SD_Li128ELb1ELb1ELb0ELb0EEENS1_19SingleTileSchedulerILb1ELb0ELb1ELi128EEEEEEEEEvNT_6ParamsE --------------------------
	.section	.nv.info._ZN7cutlass13device_kernelIN5flash19enable_sm80_to_sm89INS1_16FlashAttnFwdSm80INS1_25CollectiveMainloopFwdSm80ILi4ELi1ELb0EN4cute5tupleIJNS5_1CILi128EEENS7_ILi48EEES8_EEELi128ENS_10bfloat16_tEfNS_4arch4Sm80ELb0ELb1ELb1ELb1ELb1ELb1ELb1ELb0EEENS1_21CollectiveEpilogueFwdINS6_IJS8_S8_S9_EEENS6_IJNS7_ILi1EEESH_SH_EEESB_SD_Li128ELb1ELb1ELb0ELb0EEENS1_19SingleTileSchedulerILb1ELb0ELb1ELi128EEEEEEEEEvNT_6ParamsE,"",@"SHT_CUDA_INFO"
	.sectionflags	@""
	.align	4


	//----- nvinfo : EIATTR_CUDA_API_VERSION
	.align		4
        /*0000*/ 	.byte	0x04, 0x37
        /*0002*/ 	.short	(.L_288 - .L_287)
.L_287:
        /*0004*/ 	.word	0x00000082


	//----- nvinfo : EIATTR_KPARAM_INFO
	.align		4
.L_288:
        /*0008*/ 	.byte	0x04, 0x17
        /*000a*/ 	.short	(.L_290 - .L_289)
.L_289:
        /*000c*/ 	.word	0x00000000
        /*0010*/ 	.short	0x0000
        /*0012*/ 	.short	0x0000
        /*0014*/ 	.byte	0x00, 0xf0, 0x61, 0x10


	//----- nvinfo : EIATTR_SPARSE_MMA_MASK
	.align		4
.L_290:
        /*0018*/ 	.byte	0x03, 0x50
        /*001a*/ 	.short	0x0000


	//----- nvinfo : EIATTR_MAXREG_COUNT
	.align		4
        /*001c*/ 	.byte	0x03, 0x1b
        /*001e*/ 	.short	0x00ff


	//----- nvinfo : EIATTR_MERCURY_ISA_VERSION
	.align		4
        /*0020*/ 	.byte	0x03, 0x5f
        /*0022*/ 	.short	0x0101


	//----- nvinfo : EIATTR_EXIT_INSTR_OFFSETS
	.align		4
        /*0024*/ 	.byte	0x04, 0x1c
        /*0026*/ 	.short	(.L_292 - .L_291)


	//   ....[0]....
.L_291:
        /*0028*/ 	.word	0x00000010


	//----- nvinfo : EIATTR_MAX_THREADS
	.align		4
.L_292:
        /*002c*/ 	.byte	0x04, 0x05
        /*002e*/ 	.short	(.L_294 - .L_293)
.L_293:
        /*0030*/ 	.word	0x00000080
        /*0034*/ 	.word	0x00000001
        /*0038*/ 	.word	0x00000001


	//----- nvinfo : EIATTR_CBANK_PARAM_SIZE
	.align		4
.L_294:
        /*003c*/ 	.byte	0x03, 0x19
        /*003e*/ 	.short	0x0418


	//----- nvinfo : EIATTR_PARAM_CBANK
	.align		4
        /*0040*/ 	.byte	0x04, 0x0a
        /*0042*/ 	.short	(.L_296 - .L_295)
	.align		4
.L_295:
        /*0044*/ 	.word	index@(.nv.constant0._ZN7cutlass13device_kernelIN5flash19enable_sm80_to_sm89INS1_16FlashAttnFwdSm80INS1_25CollectiveMainloopFwdSm80ILi4ELi1ELb0EN4cute5tupleIJNS5_1CILi128EEENS7_ILi48EEES8_EEELi128ENS_10bfloat16_tEfNS_4arch4Sm80ELb0ELb1ELb1ELb1ELb1ELb1ELb1ELb0EEENS1_21CollectiveEpilogueFwdINS6_IJS8_S8_S9_EEENS6_IJNS7_ILi1EEESH_SH_EEESB_SD_Li128ELb1ELb1ELb0ELb0EEENS1_19SingleTileSchedulerILb1ELb0ELb1ELi128EEEEEEEEEvNT_6ParamsE)
        /*0048*/ 	.short	0x0210
        /*004a*/ 	.short	0x0418


	//----- nvinfo : EIATTR_SW_WAR
	.align		4
.L_296:
        /*004c*/ 	.byte	0x04, 0x36
        /*004e*/ 	.short	(.L_298 - .L_297)
.L_297:
        /*0050*/ 	.word	0x00000008
.L_298:


//--------------------- .nv.info._ZN7cutlass13device_kernelIN5flash19enable_sm80_to_sm89INS1_16FlashAttnFwdSm80INS1_25CollectiveMainloopFwdSm80ILi4ELi1ELb0EN4cute5tupleIJNS5_1CILi128EEENS7_ILi64EEES8_EEELi128ENS_10bfloat16_tEfNS_4arch4Sm80ELb1ELb0ELb1ELb0ELb1ELb0ELb1ELb0EEENS1_21CollectiveEpilogueFwdINS6_IJS8_S8_S9_EEENS6_IJNS7_ILi1EEESH_SH_EEESB_SD_Li128ELb0ELb1ELb0ELb0EEENS1_30DynamicPersistentTileSchedulerILi128ELi128ELb0ELb1ELb0EEEEEEEEEvNT_6ParamsE --------------------------
	.section	.nv.info._ZN7cutlass13device_kernelIN5flash19enable_sm80_to_sm89INS1_16FlashAttnFwdSm80INS1_25CollectiveMainloopFwdSm80ILi4ELi1ELb0EN4cute5tupleIJNS5_1CILi128EEENS7_ILi64EEES8_EEELi128ENS_10bfloat16_tEfNS_4arch4Sm80ELb1ELb0ELb1ELb0ELb1ELb0ELb1ELb0EEENS1_21CollectiveEpilogueFwdINS6_IJS8_S8_S9_EEENS6_IJNS7_ILi1EEESH_SH_EEESB_SD_Li128ELb0ELb1ELb0ELb0EEENS1_30DynamicPersistentTileSchedulerILi128ELi128ELb0ELb1ELb0EEEEEEEEEvNT_6ParamsE,"",@"SHT_CUDA_INFO"
	.sectionflags	@""
	.align	4


	//----- nvinfo : EIATTR_CUDA_API_VERSION
	.align		4
        /*0000*/ 	.byte	0x04, 0x37
        /*0002*/ 	.short	(.L_300 - .L_299)
.L_299:
        /*0004*/ 	.word	0x00000082


	//----- nvinfo : EIATTR_KPARAM_INFO
	.align		4
.L_300:
        /*0008*/ 	.byte	0x04, 0x17
        /*000a*/ 	.short	(.L_302 - .L_301)
.L_301:
        /*000c*/ 	.word	0x00000000
        /*0010*/ 	.short	0x0000
        /*0012*/ 	.short	0x0000
        /*0014*/ 	.byte	0x00, 0xf0, 0xa1, 0x10


	//----- nvinfo : EIATTR_SPARSE_MMA_MASK
	.align		4
.L_302:
        /*0018*/ 	.byte	0x03, 0x50
        /*001a*/ 	.short	0x0000


	//----- nvinfo : EIATTR_MAXREG_COUNT
	.align		4
        /*001c*/ 	.byte	0x03, 0x1b
        /*001e*/ 	.short	0x00ff


	//----- nvinfo : EIATTR_MERCURY_ISA_VERSION
	.align		4
        /*0020*/ 	.byte	0x03, 0x5f
        /*0022*/ 	.short	0x0101


	//----- nvinfo : EIATTR_EXIT_INSTR_OFFSETS
	.align		4
        /*0024*/ 	.byte	0x04, 0x1c
        /*0026*/ 	.short	(.L_304 - .L_303)


	//   ....[0]....
.L_303:
        /*0028*/ 	.word	0x00000010


	//----- nvinfo : EIATTR_MAX_THREADS
	.align		4
.L_304:
        /*002c*/ 	.byte	0x04, 0x05
        /*002e*/ 	.short	(.L_306 - .L_305)
.L_305:
        /*0030*/ 	.word	0x00000080
        /*0034*/ 	.word	0x00000001
        /*0038*/ 	.word	0x00000001


	//----- nvinfo : EIATTR_CBANK_PARAM_SIZE
	.align		4
.L_306:
        /*003c*/ 	.byte	0x03, 0x19
        /*003e*/ 	.short	0x0428


	//----- nvinfo : EIATTR_PARAM_CBANK
	.align		4
        /*0040*/ 	.byte	0x04, 0x0a
        /*0042*/ 	.short	(.L_308 - .L_307)
	.align		4
.L_307:
        /*0044*/ 	.word	index@(.nv.constant0._ZN7cutlass13device_kernelIN5flash19enable_sm80_to_sm89INS1_16FlashAttnFwdSm80INS1_25CollectiveMainloopFwdSm80ILi4ELi1ELb0EN4cute5tupleIJNS5_1CILi128EEENS7_ILi64EEES8_EEELi128ENS_10bfloat16_tEfNS_4arch4Sm80ELb1ELb0ELb1ELb0ELb1ELb0ELb1ELb0EEENS1_21CollectiveEpilogueFwdINS6_IJS8_S8_S9_EEENS6_IJNS7_ILi1EEESH_SH_EEESB_SD_Li128ELb0ELb1ELb0ELb0EEENS1_30DynamicPersistentTileSchedulerILi128ELi128ELb0ELb1ELb0EEEEEEEEEvNT_6ParamsE)
        /*0048*/ 	.short	0x0210
        /*004a*/ 	.short	0x0428


	//----- nvinfo : EIATTR_SW_WAR
	.align		4
.L_308:
        /*004c*/ 	.byte	0x04, 0x36
        /*004e*/ 	.short	(.L_310 - .L_309)
.L_309:
        /*0050*/ 	.word	0x00000008
.L_310:


//--------------------- .nv.info._ZN7cutlass13device_kernelIN5flash19enable_sm80_to_sm89INS1_16FlashAttnFwdSm80INS1_25CollectiveMainloopFwdSm80ILi4ELi1ELb0EN4cute5tupleIJNS5_1CILi128EEENS7_ILi64EEES8_EEELi128ENS_10bfloat16_tEfNS_4arch4Sm80ELb1ELb0ELb1ELb1ELb1ELb0ELb1ELb0EEENS1_21CollectiveEpilogueFwdINS6_IJS8_S8_S9_EEENS6_IJNS7_ILi1EEESH_SH_EEESB_SD_Li128ELb1ELb1ELb0ELb0EEENS1_19SingleTileSchedulerILb1ELb0ELb1ELi128EEEEEEEEEvNT_6ParamsE --------------------------
	.section	.nv.info._ZN7cutlass13device_kernelIN5flash19enable_sm80_to_sm89INS1_16FlashAttnFwdSm80INS1_25CollectiveMainloopFwdSm80ILi4ELi1ELb0EN4cute5tupleIJNS5_1CILi128EEENS7_ILi64EEES8_EEELi128ENS_10bfloat16_tEfNS_4arch4Sm80ELb1ELb0ELb1ELb1ELb1ELb0ELb1ELb0EEENS1_21CollectiveEpilogueFwdINS6_IJS8_S8_S9_EEENS6_IJNS7_ILi1EEESH_SH_EEESB_SD_Li128ELb1ELb1ELb0ELb0EEENS1_19SingleTileSchedulerILb1ELb0ELb1ELi128EEEEEEEEEvNT_6ParamsE,"",@"SHT_CUDA_INFO"
	.sectionflags	@""
	.align	4


	//----- nvinfo : EIATTR_CUDA_API_VERSION
	.align		4
        /*0000*/ 	.byte	0x04, 0x37
        /*0002*/ 	.short	(.L_312 - .L_311)
.L_311:
        /*0004*/ 	.word	0x00000082


	//----- nvinfo : EIATTR_KPARAM_INFO
	.align		4
.L_312:
        /*0008*/ 	.byte	0x04, 0x17
        /*000a*/ 	.short	(.L_314 - .L_313)
.L_313:
        /*000c*/ 	.word	0x00000000
        /*0010*/ 	.short	0x0000
        /*0012*/ 	.short	0x0000
        /*0014*/ 	.byte	0x00, 0xf0, 0x61, 0x10


	//----- nvinfo : EIATTR_SPARSE_MMA_MASK
	.align		4
.L_314:
        /*0018*/ 	.byte	0x03, 0x50
        /*001a*/ 	.short	0x0000


	//----- nvinfo : EIATTR_MAXREG_COUNT
	.align		4
        /*001c*/ 	.byte	0x03, 0x1b
        /*001e*/ 	.short	0x00ff


	//----- nvinfo : EIATTR_MERCURY_ISA_VERSION
	.align		4
        /*0020*/ 	.byte	0x03, 0x5f
        /*0022*/ 	.short	0x0101


	//----- nvinfo : EIATTR_EXIT_INSTR_OFFSETS
	.align		4
        /*0024*/ 	.byte	0x04, 0x1c
        /*0026*/ 	.short	(.L_316 - .L_315)


	//   ....[0]....
.L_315:
        /*0028*/ 	.word	0x00000010


	//----- nvinfo : EIATTR_MAX_THREADS
	.align		4
.L_316:
        /*002c*/ 	.byte	0x04, 0x05
        /*002e*/ 	.short	(.L_318 - .L_317)
.L_317:
        /*0030*/ 	.word	0x00000080
        /*0034*/ 	.word	0x00000001
        /*0038*/ 	.word	0x00000001


	//----- nvinfo : EIATTR_CBANK_PARAM_SIZE
	.align		4
.L_318:
        /*003c*/ 	.byte	0x03, 0x19
        /*003e*/ 	.short	0x0418


	//----- nvinfo : EIATTR_PARAM_CBANK
	.align		4
        /*0040*/ 	.byte	0x04, 0x0a
        /*0042*/ 	.short	(.L_320 - .L_319)
	.align		4
.L_319:
        /*0044*/ 	.word	index@(.nv.constant0._ZN7cutlass13device_kernelIN5flash19enable_sm80_to_sm89INS1_16FlashAttnFwdSm80INS1_25CollectiveMainloopFwdSm80ILi4ELi1ELb0EN4cute5tupleIJNS5_1CILi128EEENS7_ILi64EEES8_EEELi128ENS_10bfloat16_tEfNS_4arch4Sm80ELb1ELb0ELb1ELb1ELb1ELb0ELb1ELb0EEENS1_21CollectiveEpilogueFwdINS6_IJS8_S8_S9_EEENS6_IJNS7_ILi1EEESH_SH_EEESB_SD_Li128ELb1ELb1ELb0ELb0EEENS1_19SingleTileSchedulerILb1ELb0ELb1ELi128EEEEEEEEEvNT_6ParamsE)
        /*0048*/ 	.short	0x0210
        /*004a*/ 	.short	0x0418


	//----- nvinfo : EIATTR_SW_WAR
	.align		4
.L_320:
        /*004c*/ 	.byte	0x04, 0x36
        /*004e*/ 	.short	(.L_322 - .L_321)
.L_321:
        /*0050*/ 	.word	0x00000008
.L_322:


//--------------------- .nv.info._ZN7cutlass13device_kernelIN5flash19enable_sm80_to_sm89INS1_16FlashAttnFwdSm80INS1_25CollectiveMainloopFwdSm80ILi4ELi1ELb0EN4cute5tupleIJNS5_1CILi128EEENS7_ILi64EEES8_EEELi128ENS_10bfloat16_tEfNS_4arch4Sm80ELb1ELb0ELb1ELb1ELb1ELb1ELb1ELb0EEENS1_21CollectiveEpilogueFwdINS6_IJS8_S8_S9_EEENS6_IJNS7_ILi1EEESH_SH_EEESB_SD_Li128ELb1ELb1ELb0ELb0EEENS1_19SingleTileSchedulerILb1ELb0ELb1ELi128EEEEEEEEEvNT_6ParamsE --------------------------
	.section	.nv.info._ZN7cutlass13device_kernelIN5flash19enable_sm80_to_sm89INS1_16FlashAttnFwdSm80INS1_25CollectiveMainloopFwdSm80ILi4ELi1ELb0EN4cute5tupleIJNS5_1CILi128EEENS7_ILi64EEES8_EEELi128ENS_10bfloat16_tEfNS_4arch4Sm80ELb1ELb0ELb1ELb1ELb1ELb1ELb1ELb0EEENS1_21CollectiveEpilogueFwdINS6_IJS8_S8_S9_EEENS6_IJNS7_ILi1EEESH_SH_EEESB_SD_Li128ELb1ELb1ELb0ELb0EEENS1_19SingleTileSchedulerILb1ELb0ELb1ELi128EEEEEEEEEvNT_6ParamsE,"",@"SHT_CUDA_INFO"
	.sectionflags	@""
	.align	4


	//----- nvinfo : EIATTR_CUDA_API_VERSION
	.align		4
        /*0000*/ 	.byte	0x04, 0x37
        /*0002*/ 	.short	(.L_324 - .L_323)
.L_323:
        /*0004*/ 	.word	0x00000082


	//----- nvinfo : EIATTR_KPARAM_INFO
	.align		4
.L_324:
        /*0008*/ 	.byte	0x04, 0x17
        /*000a*/ 	.short	(.L_326 - .L_325)
.L_325:
        /*000c*/ 	.word	0x00000000
        /*0010*/ 	.short	0x0000
        /*0012*/ 	.short	0x0000
        /*0014*/ 	.byte	0x00, 0xf0, 0x61, 0x10


	//----- nvinfo : EIATTR_SPARSE_MMA_MASK
	.align		4
.L_326:
        /*0018*/ 	.byte	0x03, 0x50
        /*001a*/ 	.short	0x0000


	//----- nvinfo : EIATTR_MAXREG_COUNT
	.align		4
        /*001c*/ 	.byte	0x03, 0x1b
        /*001e*/ 	.short	0x00ff


	//----- nvinfo : EIATTR_MERCURY_ISA_VERSION
	.align		4
        /*0020*/ 	.byte	0x03, 0x5f
        /*0022*/ 	.short	0x0101


	//----- nvinfo : EIATTR_EXIT_INSTR_OFFSETS
	.align		4
        /*0024*/ 	.byte	0x04, 0x1c
        /*0026*/ 	.short	(.L_328 - .L_327)


	//   ....[0]....
.L_327:
        /*0028*/ 	.word	0x00000010


	//----- nvinfo : EIATTR_MAX_THREADS
	.align		4
.L_328:
        /*002c*/ 	.byte	0x04, 0x05
        /*002e*/ 	.short	(.L_330 - .L_329)
.L_329:
        /*0030*/ 	.word	0x00000080
        /*0034*/ 	.word	0x00000001
        /*0038*/ 	.word	0x00000001


	//----- nvinfo : EIATTR_CBANK_PARAM_SIZE
	.align		4
.L_330:
        /*003c*/ 	.byte	0x03, 0x19
        /*003e*/ 	.short	0x0418


	//----- nvinfo : EIATTR_PARAM_CBANK
	.align		4
        /*0040*/ 	.byte	0x04, 0x0a
        /*0042*/ 	.short	(.L_332 - .L_331)
	.align		4
.L_331:
        /*0044*/ 	.word	index@(.nv.constant0._ZN7cutlass13device_kernelIN5flash19enable_sm80_to_sm89INS1_16FlashAttnFwdSm80INS1_25CollectiveMainloopFwdSm80ILi4ELi1ELb0EN4cute5tupleIJNS5_1CILi128EEENS7_ILi64EEES8_EEELi128ENS_10bfloat16_tEfNS_4arch4Sm80ELb1ELb0ELb1ELb1ELb1ELb1ELb1ELb0EEENS1_21CollectiveEpilogueFwdINS6_IJS8_S8_S9_EEENS6_IJNS7_ILi1EEESH_SH_EEESB_SD_Li128ELb1ELb1ELb0ELb0EEENS1_19SingleTileSchedulerILb1ELb0ELb1ELi128EEEEEEEEEvNT_6ParamsE)
        /*0048*/ 	.short	0x0210
        /*004a*/ 	.short	0x0418


	//----- nvinfo : EIATTR_SW_WAR
	.align		4
.L_332:
        /*004c*/ 	.byte	0x04, 0x36
        /*004e*/ 	.short	(.L_334 - .L_333)
.L_333:
        /*0050*/ 	.word	0x00000008
.L_334:


//--------------------- .nv.callgraph             --------------------------
	.section	.nv.callgraph,"",@"SHT_CUDA_CALLGRAPH"
	.align	4
	.sectionentsize	8
	.align		4
        /*0000*/ 	.word	0x00000000
	.align		4
        /*0004*/ 	.word	0xffffffff
	.align		4
        /*0008*/ 	.word	0x00000000
	.align		4
        /*000c*/ 	.word	0xfffffffe
	.align		4
        /*0010*/ 	.word	0x00000000
	.align		4
        /*0014*/ 	.word	0xfffffffd
	.align		4
        /*0018*/ 	.word	0x00000000
	.align		4
        /*001c*/ 	.word	0xfffffffc


//--------------------- .nv.constant4             --------------------------
	.section	.nv.constant4,"a",@progbits
	.align	8
	.align		8
.nv.constant4:
        /*0000*/ 	.dword	_ZN80_INTERNAL_6eb2f92d_44_flash_fwd_hdim128_bf16_paged_softcap_sm80_cu_f3e6f9ee_32974cuda3std3__45__cpo5beginE
	.align		8
        /*0008*/ 	.dword	_ZN80_INTERNAL_6eb2f92d_44_flash_fwd_hdim128_bf16_paged_softcap_sm80_cu_f3e6f9ee_32974cuda3std3__45__cpo3endE
	.align		8
        /*0010*/ 	.dword	_ZN80_INTERNAL_6eb2f92d_44_flash_fwd_hdim128_bf16_paged_softcap_sm80_cu_f3e6f9ee_32974cuda3std3__45__cpo6cbeginE
	.align		8
        /*0018*/ 	.dword	_ZN80_INTERNAL_6eb2f92d_44_flash_fwd_hdim128_bf16_paged_softcap_sm80_cu_f3e6f9ee_32974cuda3std3__45__cpo4cendE
	.align		8
        /*0020*/ 	.dword	_ZN80_INTERNAL_6eb2f92d_44_flash_fwd_hdim128_bf16_paged_softcap_sm80_cu_f3e6f9ee_32974cuda3std3__482_GLOBAL__N__6eb2f92d_44_flash_fwd_hdim128_bf16_paged_softcap_sm80_cu_f3e6f9ee_32976ignoreE
	.align		8
        /*0028*/ 	.dword	_ZN80_INTERNAL_6eb2f92d_44_flash_fwd_hdim128_bf16_paged_softcap_sm80_cu_f3e6f9ee_32974cuda3std3__419piecewise_constructE
	.align		8
        /*0030*/ 	.dword	_ZN80_INTERNAL_6eb2f92d_44_flash_fwd_hdim128_bf16_paged_softcap_sm80_cu_f3e6f9ee_32974cuda3std3__48in_placeE
	.align		8
        /*0038*/ 	.dword	_ZN80_INTERNAL_6eb2f92d_44_flash_fwd_hdim128_bf16_paged_softcap_sm80_cu_f3e6f9ee_32974cuda3std6ranges3__45__cpo4swapE
	.align		8
        /*0040*/ 	.dword	_ZN80_INTERNAL_6eb2f92d_44_flash_fwd_hdim128_bf16_paged_softcap_sm80_cu_f3e6f9ee_32974cuda3std6ranges3__45__cpo9iter_moveE
	.align		8
        /*0048*/ 	.dword	_ZN80_INTERNAL_6eb2f92d_44_flash_fwd_hdim128_bf16_paged_softcap_sm80_cu_f3e6f9ee_32974cute7productE
	.align		8
        /*0050*/ 	.dword	_ZN80_INTERNAL_6eb2f92d_44_flash_fwd_hdim128_bf16_paged_softcap_sm80_cu_f3e6f9ee_32974cute1_E


//--------------------- .text._ZN7cutlass13device_kernelIN5flash19enable_sm80_to_sm89INS1_16FlashAttnFwdSm80INS1_25CollectiveMainloopFwdSm80ILi8ELi1ELb1EN4cute5tupleIJNS5_1CILi128EEES8_S8_EEELi128ENS_10bfloat16_tEfNS_4arch4Sm80ELb0ELb0ELb1ELb0ELb1ELb0ELb1ELb0EEENS1_21CollectiveEpilogueFwdIS9_NS6_IJNS7_ILi1EEESF_SF_EEESA_SC_Li256ELb0ELb1ELb0ELb0EEENS1_19SingleTileSchedulerILb0ELb0ELb1ELi128EEEEEEEEEvNT_6ParamsE --------------------------
	.section	.text._ZN7cutlass13device_kernelIN5flash19enable_sm80_to_sm89INS1_16FlashAttnFwdSm80INS1_25CollectiveMainloopFwdSm80ILi8ELi1ELb1EN4cute5tupleIJNS5_1CILi128EEES8_S8_EEELi128ENS_10bfloat16_tEfNS_4arch4Sm80ELb0ELb0ELb1ELb0ELb1ELb0ELb1ELb0EEENS1_21CollectiveEpilogueFwdIS9_NS6_IJNS7_ILi1EEESF_SF_EEESA_SC_Li256ELb0ELb1ELb0ELb0EEENS1_19SingleTileSchedulerILb0ELb0ELb1ELi128EEEEEEEEEvNT_6ParamsE,"ax",@progbits
	.align	128
.text._ZN7cutlass13device_kernelIN5flash19enable_sm80_to_sm89INS1_16FlashAttnFwdSm80INS1_25CollectiveMainloopFwdSm80ILi8ELi1ELb1EN4cute5tupleIJNS5_1CILi128EEES8_S8_EEELi128ENS_10bfloat16_tEfNS_4arch4Sm80ELb0ELb0ELb1ELb0ELb1ELb0ELb1ELb0EEENS1_21CollectiveEpilogueFwdIS9_NS6_IJNS7_ILi1EEESF_SF_EEESA_SC_Li256ELb0ELb1ELb0ELb0EEENS1_19SingleTileSchedulerILb0ELb0ELb1ELi128EEEEEEEEEvNT_6ParamsE:
        .type           _ZN7cutlass13device_kernelIN5flash19enable_sm80_to_sm89INS1_16FlashAttnFwdSm80INS1_25CollectiveMainloopFwdSm80ILi8ELi1ELb1EN4cute5tupleIJNS5_1CILi128EEES8_S8_EEELi128ENS_10bfloat16_tEfNS_4arch4Sm80ELb0ELb0ELb1ELb0ELb1ELb0ELb1ELb0EEENS1_21CollectiveEpilogueFwdIS9_NS6_IJNS7_ILi1EEESF_SF_EEESA_SC_Li256ELb0ELb1ELb0ELb0EEENS1_19SingleTileSchedulerILb0ELb0ELb1ELi128EEEEEEEEEvNT_6ParamsE,@function
        .size           _ZN7cutlass13device_kernelIN5flash19enable_sm80_to_sm89INS1_16FlashAttnFwdSm80INS1_25CollectiveMainloopFwdSm80ILi8ELi1ELb1EN4cute5tupleIJNS5_1CILi128EEES8_S8_EEELi128ENS_10bfloat16_tEfNS_4arch4Sm80ELb0ELb0ELb1ELb0ELb1ELb0ELb1ELb0EEENS1_21CollectiveEpilogueFwdIS9_NS6_IJNS7_ILi1EEESF_SF_EEESA_SC_Li256ELb0ELb1ELb0ELb0EEENS1_19SingleTileSchedulerILb0ELb0ELb1ELi128EEEEEEEEEvNT_6ParamsE,(.L_x_18 - _ZN7cutlass13device_kernelIN5flash19enable_sm80_to_sm89INS1_16FlashAttnFwdSm80INS1_25CollectiveMainloopFwdSm80ILi8ELi1ELb1EN4cute5tupleIJNS5_1CILi128EEES8_S8_EEELi128ENS_10bfloat16_tEfNS_4arch4Sm80ELb0ELb0ELb1ELb0ELb1ELb0ELb1ELb0EEENS1_21CollectiveEpilogueFwdIS9_NS6_IJNS7_ILi1EEESF_SF_EEESA_SC_Li256ELb0ELb1ELb0ELb0EEENS1_19SingleTileSchedulerILb0ELb0ELb1ELi128EEEEEEEEEvNT_6ParamsE)
        .other          _ZN7cutlass13device_kernelIN5flash19enable_sm80_to_sm89INS1_16FlashAttnFwdSm80INS1_25CollectiveMainloopFwdSm80ILi8ELi1ELb1EN4cute5tupleIJNS5_1CILi128EEES8_S8_EEELi128ENS_10bfloat16_tEfNS_4arch4Sm80ELb0ELb0ELb1ELb0ELb1ELb0ELb1ELb0EEENS1_21CollectiveEpilogueFwdIS9_NS6_IJNS7_ILi1EEESF_SF_EEESA_SC_Li256ELb0ELb1ELb0ELb0EEENS1_19SingleTileSchedulerILb0ELb0ELb1ELi128EEEEEEEEEvNT_6ParamsE,@"STO_CUDA_ENTRY STV_DEFAULT"
_ZN7cutlass13device_kernelIN5flash19enable_sm80_to_sm89INS1_16FlashAttnFwdSm80INS1_25CollectiveMainloopFwdSm80ILi8ELi1ELb1EN4cute5tupleIJNS5_1CILi128EEES8_S8_EEELi128ENS_10bfloat16_tEfNS_4arch4Sm80ELb0ELb0ELb1ELb0ELb1ELb0ELb1ELb0EEENS1_21CollectiveEpilogueFwdIS9_NS6_IJNS7_ILi1EEESF_SF_EEESA_SC_Li256ELb0ELb1ELb0ELb0EEENS1_19SingleTileSchedulerILb0ELb0ELb1ELi128EEEEEEEEEvNT_6ParamsE:
[----:B------:R-:W-:Y:S01]  /*0000*/  LDC R1, c[0x0][0x28] ;  /* 0x00000a00ff017b82 */ /* 0x000fe20000000800 */
[----:B------:R-:W-:Y:S05]  /*0010*/  EXIT ;  /* 0x000000000000794d */ /* 0x000fea0003800000 */
.L_x_0:
[----:B------:R-:W-:-:S00]  /*0020*/  BRA `(.L_x_0) ;  /* 0xfffffffc00fc7947 */ /* 0x000fc0000383ffff */
[----:B------:R-:W-:-:S00]  /*0030*/  NOP ;  /* 0x0000000000007918 */ /* 0x000fc00000000000 */
        /* <DEDUP_REMOVED lines=12> */
.L_x_18:


//--------------------- .text._ZN7cutlass13device_kernelIN5flash19enable_sm80_to_sm89INS1_16FlashAttnFwdSm80INS1_25CollectiveMainloopFwdSm80ILi8ELi1ELb1EN4cute5tupleIJNS5_1CILi128EEES8_S8_EEELi128ENS_10bfloat16_tEfNS_4arch4Sm80ELb0ELb0ELb1ELb1ELb1ELb0ELb1ELb0EEENS1_21CollectiveEpilogueFwdIS9_NS6_IJNS7_ILi1EEESF_SF_EEESA_SC_Li256ELb1ELb1ELb0ELb0EEENS1_19SingleTileSchedulerILb1ELb0ELb1ELi128EEEEEEEEEvNT_6ParamsE --------------------------
	.section	.text._ZN7cutlass13device_kernelIN5flash19enable_sm80_to_sm89INS1_16FlashAttnFwdSm80INS1_25CollectiveMainloopFwdSm80ILi8ELi1ELb1EN4cute5tupleIJNS5_1CILi128EEES8_S8_EEELi128ENS_10bfloat16_tEfNS_4arch4Sm80ELb0ELb0ELb1ELb1ELb1ELb0ELb1ELb0EEENS1_21CollectiveEpilogueFwdIS9_NS6_IJNS7_ILi1EEESF_SF_EEESA_SC_Li256ELb1ELb1ELb0ELb0EEENS1_19SingleTileSchedulerILb1ELb0ELb1ELi128EEEEEEEEEvNT_6ParamsE,"ax",@progbits
	.align	128
.text._ZN7cutlass13device_kernelIN5flash19enable_sm80_to_sm89INS1_16FlashAttnFwdSm80INS1_25CollectiveMainloopFwdSm80ILi8ELi1ELb1EN4cute5tupleIJNS5_1CILi128EEES8_S8_EEELi128ENS_10bfloat16_tEfNS_4arch4Sm80ELb0ELb0ELb1ELb1ELb1ELb0ELb1ELb0EEENS1_21CollectiveEpilogueFwdIS9_NS6_IJNS7_ILi1EEESF_SF_EEESA_SC_Li256ELb1ELb1ELb0ELb0EEENS1_19SingleTileSchedulerILb1ELb0ELb1ELi128EEEEEEEEEvNT_6ParamsE:
        .type           _ZN7cutlass13device_kernelIN5flash19enable_sm80_to_sm89INS1_16FlashAttnFwdSm80INS1_25CollectiveMainloopFwdSm80ILi8ELi1ELb1EN4cute5tupleIJNS5_1CILi128EEES8_S8_EEELi128ENS_10bfloat16_tEfNS_4arch4Sm80ELb0ELb0ELb1ELb1ELb1ELb0ELb1ELb0EEENS1_21CollectiveEpilogueFwdIS9_NS6_IJNS7_ILi1EEESF_SF_EEESA_SC_Li256ELb1ELb1ELb0ELb0EEENS1_19SingleTileSchedulerILb1ELb0ELb1ELi128EEEEEEEEEvNT_6ParamsE,@function
        .size           _ZN7cutlass13device_kernelIN5flash19enable_sm80_to_sm89INS1_16FlashAttnFwdSm80INS1_25CollectiveMainloopFwdSm80ILi8ELi1ELb1EN4cute5tupleIJNS5_1CILi128EEES8_S8_EEELi128ENS_10bfloat16_tEfNS_4arch4Sm80ELb0ELb0ELb1ELb1ELb1ELb0ELb1ELb0EEENS1_21CollectiveEpilogueFwdIS9_NS6_IJNS7_ILi1EEESF_SF_EEESA_SC_Li256ELb1ELb1ELb0ELb0EEENS1_19SingleTileSchedulerILb1ELb0ELb1ELi128EEEEEEEEEvNT_6ParamsE,(.L_x_19 - _ZN7cutlass13device_kernelIN5flash19enable_sm80_to_sm89INS1_16FlashAttnFwdSm80INS1_25CollectiveMainloopFwdSm80ILi8ELi1ELb1EN4cute5tupleIJNS5_1CILi128EEES8_S8_EEELi128ENS_10bfloat16_tEfNS_4arch4Sm80ELb0ELb0ELb1ELb1ELb1ELb0ELb1ELb0EEENS1_21CollectiveEpilogueFwdIS9_NS6_IJNS7_ILi1EEESF_SF_EEESA_SC_Li256ELb1ELb1ELb0ELb0EEENS1_19SingleTileSchedulerILb1ELb0ELb1ELi128EEEEEEEEEvNT_6ParamsE)
        .other          _ZN7cutlass13device_kernelIN5flash19enable_sm80_to_sm89INS1_16FlashAttnFwdSm80INS1_25CollectiveMainloopFwdSm80ILi8ELi1ELb1EN4cute5tupleIJNS5_1CILi128EEES8_S8_EEELi128ENS_10bfloat16_tEfNS_4arch4Sm80ELb0ELb0ELb1ELb1ELb1ELb0ELb1ELb0EEENS1_21CollectiveEpilogueFwdIS9_NS6_IJNS7_ILi1EEESF_SF_EEESA_SC_Li256ELb1ELb1ELb0ELb0EEENS1_19SingleTileSchedulerILb1ELb0ELb1ELi128EEEEEEEEEvNT_6ParamsE,@"STO_CUDA_ENTRY STV_DEFAULT"
_ZN7cutlass13device_kernelIN5flash19enable_sm80_to_sm89INS1_16FlashAttnFwdSm80INS1_25CollectiveMainloopFwdSm80ILi8ELi1ELb1EN4cute5tupleIJNS5_1CILi128EEES8_S8_EEELi128ENS_10bfloat16_tEfNS_4arch4Sm80ELb0ELb0ELb1ELb1ELb1ELb0ELb1ELb0EEENS1_21CollectiveEpilogueFwdIS9_NS6_IJNS7_ILi1EEESF_SF_EEESA_SC_Li256ELb1ELb1ELb0ELb0EEENS1_19SingleTileSchedulerILb1ELb0ELb1ELi128EEEEEEEEEvNT_6ParamsE:
[----:B------:R-:W-:Y:S01]  /*0000*/  LDC R1, c[0x0][0x28] ;  /* 0x00000a00ff017b82 */ /* 0x000fe20000000800 */
[----:B------:R-:W-:Y:S05]  /*0010*/  EXIT ;  /* 0x000000000000794d */ /* 0x000fea0003800000 */
.L_x_1:
        /* <DEDUP_REMOVED lines=14> */
.L_x_19:


//--------------------- .text._ZN7cutlass13device_kernelIN5flash19enable_sm80_to_sm89INS1_16FlashAttnFwdSm80INS1_25CollectiveMainloopFwdSm80ILi8ELi1ELb1EN4cute5tupleIJNS5_1CILi128EEES8_S8_EEELi128ENS_10bfloat16_tEfNS_4arch4Sm80ELb0ELb0ELb1ELb1ELb1ELb1ELb1ELb0EEENS1_21CollectiveEpilogueFwdIS9_NS6_IJNS7_ILi1EEESF_SF_EEESA_SC_Li256ELb1ELb1ELb0ELb0EEENS1_19SingleTileSchedulerILb1ELb0ELb1ELi128EEEEEEEEEvNT_6ParamsE --------------------------
	.section	.text._ZN7cutlass13device_kernelIN5flash19enable_sm80_to_sm89INS1_16FlashAttnFwdSm80INS1_25CollectiveMainloopFwdSm80ILi8ELi1ELb1EN4cute5tupleIJNS5_1CILi128EEES8_S8_EEELi128ENS_10bfloat16_tEfNS_4arch4Sm80ELb0ELb0ELb1ELb1ELb1ELb1ELb1ELb0EEENS1_21CollectiveEpilogueFwdIS9_NS6_IJNS7_ILi1EEESF_SF_EEESA_SC_Li256ELb1ELb1ELb0ELb0EEENS1_19SingleTileSchedulerILb1ELb0ELb1ELi128EEEEEEEEEvNT_6ParamsE,"ax",@progbits
	.align	128
.text._ZN7cutlass13device_kernelIN5flash19enable_sm80_to_sm89INS1_16FlashAttnFwdSm80INS1_25CollectiveMainloopFwdSm80ILi8ELi1ELb1EN4cute5tupleIJNS5_1CILi128EEES8_S8_EEELi128ENS_10bfloat16_tEfNS_4arch4Sm80ELb0ELb0ELb1ELb1ELb1ELb1ELb1ELb0EEENS1_21CollectiveEpilogueFwdIS9_NS6_IJNS7_ILi1EEESF_SF_EEESA_SC_Li256ELb1ELb1ELb0ELb0EEENS1_19SingleTileSchedulerILb1ELb0ELb1ELi128EEEEEEEEEvNT_6ParamsE:
        .type           _ZN7cutlass13device_kernelIN5flash19enable_sm80_to_sm89INS1_16FlashAttnFwdSm80INS1_25CollectiveMainloopFwdSm80ILi8ELi1ELb1EN4cute5tupleIJNS5_1CILi128EEES8_S8_EEELi128ENS_10bfloat16_tEfNS_4arch4Sm80ELb0ELb0ELb1ELb1ELb1ELb1ELb1ELb0EEENS1_21CollectiveEpilogueFwdIS9_NS6_IJNS7_ILi1EEESF_SF_EEESA_SC_Li256ELb1ELb1ELb0ELb0EEENS1_19SingleTileSchedulerILb1ELb0ELb1ELi128EEEEEEEEEvNT_6ParamsE,@function
        .size           _ZN7cutlass13device_kernelIN5flash19enable_sm80_to_sm89INS1_16FlashAttnFwdSm80INS1_25CollectiveMainloopFwdSm80ILi8ELi1ELb1EN4cute5tupleIJNS5_1CILi128EEES8_S8_EEELi128ENS_10bfloat16_tEfNS_4arch4Sm80ELb0ELb0ELb1ELb1ELb1ELb1ELb1ELb0EEENS1_21CollectiveEpilogueFwdIS9_NS6_IJNS7_ILi1EEESF_SF_EEESA_SC_Li256ELb1ELb1ELb0ELb0EEENS1_19SingleTileSchedulerILb1ELb0ELb1ELi128EEEEEEEEEvNT_6ParamsE,(.L_x_20 - _ZN7cutlass13device_kernelIN5flash19enable_sm80_to_sm89INS1_16FlashAttnFwdSm80INS1_25CollectiveMainloopFwdSm80ILi8ELi1ELb1EN4cute5tupleIJNS5_1CILi128EEES8_S8_EEELi128ENS_10bfloat16_tEfNS_4arch4Sm80ELb0ELb0ELb1ELb1ELb1ELb1ELb1ELb0EEENS1_21CollectiveEpilogueFwdIS9_NS6_IJNS7_ILi1EEESF_SF_EEESA_SC_Li256ELb1ELb1ELb0ELb0EEENS1_19SingleTileSchedulerILb1ELb0ELb1ELi128EEEEEEEEEvNT_6ParamsE)
        .other          _ZN7cutlass13device_kernelIN5flash19enable_sm80_to_sm89INS1_16FlashAttnFwdSm80INS1_25CollectiveMainloopFwdSm80ILi8ELi1ELb1EN4cute5tupleIJNS5_1CILi128EEES8_S8_EEELi128ENS_10bfloat16_tEfNS_4arch4Sm80ELb0ELb0ELb1ELb1ELb1ELb1ELb1ELb0EEENS1_21CollectiveEpilogueFwdIS9_NS6_IJNS7_ILi1EEESF_SF_EEESA_SC_Li256ELb1ELb1ELb0ELb0EEENS1_19SingleTileSchedulerILb1ELb0ELb1ELi128EEEEEEEEEvNT_6ParamsE,@"STO_CUDA_ENTRY STV_DEFAULT"
_ZN7cutlass13device_kernelIN5flash19enable_sm80_to_sm89INS1_16FlashAttnFwdSm80INS1_25CollectiveMainloopFwdSm80ILi8ELi1ELb1EN4cute5tupleIJNS5_1CILi128EEES8_S8_EEELi128ENS_10bfloat16_tEfNS_4arch4Sm80ELb0ELb0ELb1ELb1ELb1ELb1ELb1ELb0EEENS1_21CollectiveEpilogueFwdIS9_NS6_IJNS7_ILi1EEESF_SF_EEESA_SC_Li256ELb1ELb1ELb0ELb0EEENS1_19SingleTileSchedulerILb1ELb0ELb1ELi128EEEEEEEEEvNT_6ParamsE:
[----:B------:R-:W-:Y:S01]  /*0000*/  LDC R1, c[0x0][0x28] ;  /* 0x00000a00ff017b82 */ /* 0x000fe20000000800 */
[----:B------:R-:W-:Y:S05]  /*0010*/  EXIT ;  /* 0x000000000000794d */ /* 0x000fea0003800000 */
.L_x_2:
        /* <DEDUP_REMOVED lines=14> */
.L_x_20:


//--------------------- .text._ZN7cutlass13device_kernelIN5flash19enable_sm80_to_sm89INS1_16FlashAttnFwdSm80INS1_25CollectiveMainloopFwdSm80ILi8ELi1ELb1EN4cute5tupleIJNS5_1CILi128EEENS7_ILi96EEES8_EEELi128ENS_10bfloat16_tEfNS_4arch4Sm80ELb0ELb1ELb1ELb0ELb1ELb0ELb1ELb0EEENS1_21CollectiveEpilogueFwdINS6_IJS8_S8_S9_EEENS6_IJNS7_ILi1EEESH_SH_EEESB_SD_Li256ELb0ELb1ELb0ELb0EEENS1_19SingleTileSchedulerILb0ELb0ELb1ELi128EEEEEEEEEvNT_6ParamsE --------------------------
	.section	.text._ZN7cutlass13device_kernelIN5flash19enable_sm80_to_sm89INS1_16FlashAttnFwdSm80INS1_25CollectiveMainloopFwdSm80ILi8ELi1ELb1EN4cute5tupleIJNS5_1CILi128EEENS7_ILi96EEES8_EEELi128ENS_10bfloat16_tEfNS_4arch4Sm80ELb0ELb1ELb1ELb0ELb1ELb0ELb1ELb0EEENS1_21CollectiveEpilogueFwdINS6_IJS8_S8_S9_EEENS6_IJNS7_ILi1EEESH_SH_EEESB_SD_Li256ELb0ELb1ELb0ELb0EEENS1_19SingleTileSchedulerILb0ELb0ELb1ELi128EEEEEEEEEvNT_6ParamsE,"ax",@progbits
	.align	128
.text._ZN7cutlass13device_kernelIN5flash19enable_sm80_to_sm89INS1_16FlashAttnFwdSm80INS1_25CollectiveMainloopFwdSm80ILi8ELi1ELb1EN4cute5tupleIJNS5_1CILi128EEENS7_ILi96EEES8_EEELi128ENS_10bfloat16_tEfNS_4arch4Sm80ELb0ELb1ELb1ELb0ELb1ELb0ELb1ELb0EEENS1_21CollectiveEpilogueFwdINS6_IJS8_S8_S9_EEENS6_IJNS7_ILi1EEESH_SH_EEESB_SD_Li256ELb0ELb1ELb0ELb0EEENS1_19SingleTileSchedulerILb0ELb0ELb1ELi128EEEEEEEEEvNT_6ParamsE:
        .type           _ZN7cutlass13device_kernelIN5flash19enable_sm80_to_sm89INS1_16FlashAttnFwdSm80INS1_25CollectiveMainloopFwdSm80ILi8ELi1ELb1EN4cute5tupleIJNS5_1CILi128EEENS7_ILi96EEES8_EEELi128ENS_10bfloat16_tEfNS_4arch4Sm80ELb0ELb1ELb1ELb0ELb1ELb0ELb1ELb0EEENS1_21CollectiveEpilogueFwdINS6_IJS8_S8_S9_EEENS6_IJNS7_ILi1EEESH_SH_EEESB_SD_Li256ELb0ELb1ELb0ELb0EEENS1_19SingleTileSchedulerILb0ELb0ELb1ELi128EEEEEEEEEvNT_6ParamsE,@function
        .size           _ZN7cutlass13device_kernelIN5flash19enable_sm80_to_sm89INS1_16FlashAttnFwdSm80INS1_25CollectiveMainloopFwdSm80ILi8ELi1ELb1EN4cute5tupleIJNS5_1CILi128EEENS7_ILi96EEES8_EEELi128ENS_10bfloat16_tEfNS_4arch4Sm80ELb0ELb1ELb1ELb0ELb1ELb0ELb1ELb0EEENS1_21CollectiveEpilogueFwdINS6_IJS8_S8_S9_EEENS6_IJNS7_ILi1EEESH_SH_EEESB_SD_Li256ELb0ELb1ELb0ELb0EEENS1_19SingleTileSchedulerILb0ELb0ELb1ELi128EEEEEEEEEvNT_6ParamsE,(.L_x_21 - _ZN7cutlass13device_kernelIN5flash19enable_sm80_to_sm89INS1_16FlashAttnFwdSm80INS1_25CollectiveMainloopFwdSm80ILi8ELi1ELb1EN4cute5tupleIJNS5_1CILi128EEENS7_ILi96EEES8_EEELi128ENS_10bfloat16_tEfNS_4arch4Sm80ELb0ELb1ELb1ELb0ELb1ELb0ELb1ELb0EEENS1_21CollectiveEpilogueFwdINS6_IJS8_S8_S9_EEENS6_IJNS7_ILi1EEESH_SH_EEESB_SD_Li256ELb0ELb1ELb0ELb0EEENS1_19SingleTileSchedulerILb0ELb0ELb1ELi128EEEEEEEEEvNT_6ParamsE)
        .other          _ZN7cutlass13device_kernelIN5flash19enable_sm80_to_sm89INS1_16FlashAttnFwdSm80INS1_25CollectiveMainloopFwdSm80ILi8ELi1ELb1EN4cute5tupleIJNS5_1CILi128EEENS7_ILi96EEES8_EEELi128ENS_10bfloat16_tEfNS_4arch4Sm80ELb0ELb1ELb1ELb0ELb1ELb0ELb1ELb0EEENS1_21CollectiveEpilogueFwdINS6_IJS8_S8_S9_EEENS6_IJNS7_ILi1EEESH_SH_EEESB_SD_Li256ELb0ELb1ELb0ELb0EEENS1_19SingleTileSchedulerILb0ELb0ELb1ELi128EEEEEEEEEvNT_6ParamsE,@"STO_CUDA_ENTRY STV_DEFAULT"
_ZN7cutlass13device_kernelIN5flash19enable_sm80_to_sm89INS1_16FlashAttnFwdSm80INS1_25CollectiveMainloopFwdSm80ILi8ELi1ELb1EN4cute5tupleIJNS5_1CILi128EEENS7_ILi96EEES8_EEELi128ENS_10bfloat16_tEfNS_4arch4Sm80ELb0ELb1ELb1ELb0ELb1ELb0ELb1ELb0EEENS1_21CollectiveEpilogueFwdINS6_IJS8_S8_S9_EEENS6_IJNS7_ILi1EEESH_SH_EEESB_SD_Li256ELb0ELb1ELb0ELb0EEENS1_19SingleTileSchedulerILb0ELb0ELb1ELi128EEEEEEEEEvNT_6ParamsE:
[----:B------:R-:W-:Y:S01]  /*0000*/  LDC R1, c[0x0][0x28] ;  /* 0x00000a00ff017b82 */ /* 0x000fe20000000800 */
[----:B------:R-:W-:Y:S05]  /*0010*/  EXIT ;  /* 0x000000000000794d */ /* 0x000fea0003800000 */
.L_x_3:
        /* <DEDUP_REMOVED lines=14> */
.L_x_21:


//--------------------- .text._ZN7cutlass13device_kernelIN5flash19enable_sm80_to_sm89INS1_16FlashAttnFwdSm80INS1_25CollectiveMainloopFwdSm80ILi8ELi1ELb1EN4cute5tupleIJNS5_1CILi128EEENS7_ILi96EEES8_EEELi128ENS_10bfloat16_tEfNS_4arch4Sm80ELb0ELb1ELb1ELb1ELb1ELb0ELb1ELb0EEENS1_21CollectiveEpilogueFwdINS6_IJS8_S8_S9_EEENS6_IJNS7_ILi1EEESH_SH_EEESB_SD_Li256ELb1ELb1ELb0ELb0EEENS1_19SingleTileSchedulerILb1ELb0ELb1ELi128EEEEEEEEEvNT_6ParamsE --------------------------
	.section	.text._ZN7cutlass13device_kernelIN5flash19enable_sm80_to_sm89INS1_16FlashAttnFwdSm80INS1_25CollectiveMainloopFwdSm80ILi8ELi1ELb1EN4cute5tupleIJNS5_1CILi128EEENS7_ILi96EEES8_EEELi128ENS_10bfloat16_tEfNS_4arch4Sm80ELb0ELb1ELb1ELb1ELb1ELb0ELb1ELb0EEENS1_21CollectiveEpilogueFwdINS6_IJS8_S8_S9_EEENS6_IJNS7_ILi1EEESH_SH_EEESB_SD_Li256ELb1ELb1ELb0ELb0EEENS1_19SingleTileSchedulerILb1ELb0ELb1ELi128EEEEEEEEEvNT_6ParamsE,"ax",@progbits
	.align	128
.text._ZN7cutlass13device_kernelIN5flash19enable_sm80_to_sm89INS1_16FlashAttnFwdSm80INS1_25CollectiveMainloopFwdSm80ILi8ELi1ELb1EN4cute5tupleIJNS5_1CILi128EEENS7_ILi96EEES8_EEELi128ENS_10bfloat16_tEfNS_4arch4Sm80ELb0ELb1ELb1ELb1ELb1ELb0ELb1ELb0EEENS1_21CollectiveEpilogueFwdINS6_IJS8_S8_S9_EEENS6_IJNS7_ILi1EEESH_SH_EEESB_SD_Li256ELb1ELb1ELb0ELb0EEENS1_19SingleTileSchedulerILb1ELb0ELb1ELi128EEEEEEEEEvNT_6ParamsE:
        .type           _ZN7cutlass13device_kernelIN5flash19enable_sm80_to_sm89INS1_16FlashAttnFwdSm80INS1_25CollectiveMainloopFwdSm80ILi8ELi1ELb1EN4cute5tupleIJNS5_1CILi128EEENS7_ILi96EEES8_EEELi128ENS_10bfloat16_tEfNS_4arch4Sm80ELb0ELb1ELb1ELb1ELb1ELb0ELb1ELb0EEENS1_21CollectiveEpilogueFwdINS6_IJS8_S8_S9_EEENS6_IJNS7_ILi1EEESH_SH_EEESB_SD_Li256ELb1ELb1ELb0ELb0EEENS1_19SingleTileSchedulerILb1ELb0ELb1ELi128EEEEEEEEEvNT_6ParamsE,@function
        .size           _ZN7cutlass13device_kernelIN5flash19enable_sm80_to_sm89INS1_16FlashAttnFwdSm80INS1_25CollectiveMainloopFwdSm80ILi8ELi1ELb1EN4cute5tupleIJNS5_1CILi128EEENS7_ILi96EEES8_EEELi128ENS_10bfloat16_tEfNS_4arch4Sm80ELb0ELb1ELb1ELb1ELb1ELb0ELb1ELb0EEENS1_21CollectiveEpilogueFwdINS6_IJS8_S8_S9_EEENS6_IJNS7_ILi1EEESH_SH_EEESB_SD_Li256ELb1ELb1ELb0ELb0EEENS1_19SingleTileSchedulerILb1ELb0ELb1ELi128EEEEEEEEEvNT_6ParamsE,(.L_x_22 - _ZN7cutlass13device_kernelIN5flash19enable_sm80_to_sm89INS1_16FlashAttnFwdSm80INS1_25CollectiveMainloopFwdSm80ILi8ELi1ELb1EN4cute5tupleIJNS5_1CILi128EEENS7_ILi96EEES8_EEELi128ENS_10bfloat16_tEfNS_4arch4Sm80ELb0ELb1ELb1ELb1ELb1ELb0ELb1ELb0EEENS1_21CollectiveEpilogueFwdINS6_IJS8_S8_S9_EEENS6_IJNS7_ILi1EEESH_SH_EEESB_SD_Li256ELb1ELb1ELb0ELb0EEENS1_19SingleTileSchedulerILb1ELb0ELb1ELi128EEEEEEEEEvNT_6ParamsE)
        .other          _ZN7cutlass13device_kernelIN5flash19enable_sm80_to_sm89INS1_16FlashAttnFwdSm80INS1_25CollectiveMainloopFwdSm80ILi8ELi1ELb1EN4cute5tupleIJNS5_1CILi128EEENS7_ILi96EEES8_EEELi128ENS_10bfloat16_tEfNS_4arch4Sm80ELb0ELb1ELb1ELb1ELb1ELb0ELb1ELb0EEENS1_21CollectiveEpilogueFwdINS6_IJS8_S8_S9_EEENS6_IJNS7_ILi1EEESH_SH_EEESB_SD_Li256ELb1ELb1ELb0ELb0EEENS1_19SingleTileSchedulerILb1ELb0ELb1ELi128EEEEEEEEEvNT_6ParamsE,@"STO_CUDA_ENTRY STV_DEFAULT"
_ZN7cutlass13device_kernelIN5flash19enable_sm80_to_sm89INS1_16FlashAttnFwdSm80INS1_25CollectiveMainloopFwdSm80ILi8ELi1ELb1EN4cute5tupleIJNS5_1CILi128EEENS7_ILi96EEES8_EEELi128ENS_10bfloat16_tEfNS_4arch4Sm80ELb0ELb1ELb1ELb1ELb1ELb0ELb1ELb0EEENS1_21CollectiveEpilogueFwdINS6_IJS8_S8_S9_EEENS6_IJNS7_ILi1EEESH_SH_EEESB_SD_Li256ELb1ELb1ELb0ELb0EEENS1_19SingleTileSchedulerILb1ELb0ELb1ELi128EEEEEEEEEvNT_6ParamsE:
[----:B------:R-:W-:Y:S01]  /*0000*/  LDC R1, c[0x0][0x28] ;  /* 0x00000a00ff017b82 */ /* 0x000fe20000000800 */
[----:B------:R-:W-:Y:S05]  /*0010*/  EXIT ;  /* 0x000000000000794d */ /* 0x000fea0003800000 */
.L_x_4:
        /* <DEDUP_REMOVED lines=14> */
.L_x_22:


//--------------------- .text._ZN7cutlass13device_kernelIN5flash19enable_sm80_to_sm89INS1_16FlashAttnFwdSm80INS1_25CollectiveMainloopFwdSm80ILi8ELi1ELb1EN4cute5tupleIJNS5_1CILi128EEENS7_ILi96EEES8_EEELi128ENS_10bfloat16_tEfNS_4arch4Sm80ELb0ELb1ELb1ELb1ELb1ELb1ELb1ELb0EEENS1_21CollectiveEpilogueFwdINS6_IJS8_S8_S9_EEENS6_IJNS7_ILi1EEESH_SH_EEESB_SD_Li256ELb1ELb1ELb0ELb0EEENS1_19SingleTileSchedulerILb1ELb0ELb1ELi128EEEEEEEEEvNT_6ParamsE --------------------------
	.section	.text._ZN7cutlass13device_kernelIN5flash19enable_sm80_to_sm89INS1_16FlashAttnFwdSm80INS1_25CollectiveMainloopFwdSm80ILi8ELi1ELb1EN4cute5tupleIJNS5_1CILi128EEENS7_ILi96EEES8_EEELi128ENS_10bfloat16_tEfNS_4arch4Sm80ELb0ELb1ELb1ELb1ELb1ELb1ELb1ELb0EEENS1_21CollectiveEpilogueFwdINS6_IJS8_S8_S9_EEENS6_IJNS7_ILi1EEESH_SH_EEESB_SD_Li256ELb1ELb1ELb0ELb0EEENS1_19SingleTileSchedulerILb1ELb0ELb1ELi128EEEEEEEEEvNT_6ParamsE,"ax",@progbits
	.align	128
.text._ZN7cutlass13device_kernelIN5flash19enable_sm80_to_sm89INS1_16FlashAttnFwdSm80INS1_25CollectiveMainloopFwdSm80ILi8ELi1ELb1EN4cute5tupleIJNS5_1CILi128EEENS7_ILi96EEES8_EEELi128ENS_10bfloat16_tEfNS_4arch4Sm80ELb0ELb1ELb1ELb1ELb1ELb1ELb1ELb0EEENS1_21CollectiveEpilogueFwdINS6_IJS8_S8_S9_EEENS6_IJNS7_ILi1EEESH_SH_EEESB_SD_Li256ELb1ELb1ELb0ELb0EEENS1_19SingleTileSchedulerILb1ELb0ELb1ELi128EEEEEEEEEvNT_6ParamsE:
        .type           _ZN7cutlass13device_kernelIN5flash19enable_sm80_to_sm89INS1_16FlashAttnFwdSm80INS1_25CollectiveMainloopFwdSm80ILi8ELi1ELb1EN4cute5tupleIJNS5_1CILi128EEENS7_ILi96EEES8_EEELi128ENS_10bfloat16_tEfNS_4arch4Sm80ELb0ELb1ELb1ELb1ELb1ELb1ELb1ELb0EEENS1_21CollectiveEpilogueFwdINS6_IJS8_S8_S9_EEENS6_IJNS7_ILi1EEESH_SH_EEESB_SD_Li256ELb1ELb1ELb0ELb0EEENS1_19SingleTileSchedulerILb1ELb0ELb1ELi128EEEEEEEEEvNT_6ParamsE,@function
        .size           _ZN7cutlass13device_kernelIN5flash19enable_sm80_to_sm89INS1_16FlashAttnFwdSm80INS1_25CollectiveMainloopFwdSm80ILi8ELi1ELb1EN4cute5tupleIJNS5_1CILi128EEENS7_ILi96EEES8_EEELi128ENS_10bfloat16_tEfNS_4arch4Sm80ELb0ELb1ELb1ELb1ELb1ELb1ELb1ELb0EEENS1_21CollectiveEpilogueFwdINS6_IJS8_S8_S9_EEENS6_IJNS7_ILi1EEESH_SH_EEESB_SD_Li256ELb1ELb1ELb0ELb0EEENS1_19SingleTileSchedulerILb1ELb0ELb1ELi128EEEEEEEEEvNT_6ParamsE,(.L_x_23 - _ZN7cutlass13device_kernelIN5flash19enable_sm80_to_sm89INS1_16FlashAttnFwdSm80INS1_25CollectiveMainloopFwdSm80ILi8ELi1ELb1EN4cute5tupleIJNS5_1CILi128EEENS7_ILi96EEES8_EEELi128ENS_10bfloat16_tEfNS_4arch4Sm80ELb0ELb1ELb1ELb1ELb1ELb1ELb1ELb0EEENS1_21CollectiveEpilogueFwdINS6_IJS8_S8_S9_EEENS6_IJNS7_ILi1EEESH_SH_EEESB_SD_Li256ELb1ELb1ELb0ELb0EEENS1_19SingleTileSchedulerILb1ELb0ELb1ELi128EEEEEEEEEvNT_6ParamsE)
        .other          _ZN7cutlass13device_kernelIN5flash19enable_sm80_to_sm89INS1_16FlashAttnFwdSm80INS1_25CollectiveMainloopFwdSm80ILi8ELi1ELb1EN4cute5tupleIJNS5_1CILi128EEENS7_ILi96EEES8_EEELi128ENS_10bfloat16_tEfNS_4arch4Sm80ELb0ELb1ELb1ELb1ELb1ELb1ELb1ELb0EEENS1_21CollectiveEpilogueFwdINS6_IJS8_S8_S9_EEENS6_IJNS7_ILi1EEESH_SH_EEESB_SD_Li256ELb1ELb1ELb0ELb0EEENS1_19SingleTileSchedulerILb1ELb0ELb1ELi128EEEEEEEEEvNT_6ParamsE,@"STO_CUDA_ENTRY STV_DEFAULT"
_ZN7cutlass13device_kernelIN5flash19enable_sm80_to_sm89INS1_16FlashAttnFwdSm80INS1_25CollectiveMainloopFwdSm80ILi8ELi1ELb1EN4cute5tupleIJNS5_1CILi128EEENS7_ILi96EEES8_EEELi128ENS_10bfloat16_tEfNS_4arch4Sm80ELb0ELb1ELb1ELb1ELb1ELb1ELb1ELb0EEENS1_21CollectiveEpilogueFwdINS6_IJS8_S8_S9_EEENS6_IJNS7_ILi1EEESH_SH_EEESB_SD_Li256ELb1ELb1ELb0ELb0EEENS1_19SingleTileSchedulerILb1ELb0ELb1ELi128EEEEEEEEEvNT_6ParamsE:
[----:B------:R-:W-:Y:S01]  /*0000*/  LDC R1, c[0x0][0x28] ;  /* 0x00000a00ff017b82 */ /* 0x000fe20000000800 */
[----:B------:R-:W-:Y:S05]  /*0010*/  EXIT ;  /* 0x000000000000794d */ /* 0x000fea0003800000 */
.L_x_5:
        /* <DEDUP_REMOVED lines=14> */
.L_x_23:


//--------------------- .text._ZN7cutlass13device_kernelIN5flash19enable_sm80_to_sm89INS1_16FlashAttnFwdSm80INS1_25CollectiveMainloopFwdSm80ILi8ELi1ELb1EN4cute5tupleIJNS5_1CILi128EEES8_S8_EEELi128ENS_10bfloat16_tEfNS_4arch4Sm80ELb1ELb0ELb1ELb0ELb1ELb0ELb1ELb0EEENS1_21CollectiveEpilogueFwdIS9_NS6_IJNS7_ILi1EEESF_SF_EEESA_SC_Li256ELb0ELb1ELb0ELb0EEENS1_30DynamicPersistentTileSchedulerILi256ELi256ELb0ELb1ELb0EEEEEEEEEvNT_6ParamsE --------------------------
	.section	.text._ZN7cutlass13device_kernelIN5flash19enable_sm80_to_sm89INS1_16FlashAttnFwdSm80INS1_25CollectiveMainloopFwdSm80ILi8ELi1ELb1EN4cute5tupleIJNS5_1CILi128EEES8_S8_EEELi128ENS_10bfloat16_tEfNS_4arch4Sm80ELb1ELb0ELb1ELb0ELb1ELb0ELb1ELb0EEENS1_21CollectiveEpilogueFwdIS9_NS6_IJNS7_ILi1EEESF_SF_EEESA_SC_Li256ELb0ELb1ELb0ELb0EEENS1_30DynamicPersistentTileSchedulerILi256ELi256ELb0ELb1ELb0EEEEEEEEEvNT_6ParamsE,"ax",@progbits
	.align	128
.text._ZN7cutlass13device_kernelIN5flash19enable_sm80_to_sm89INS1_16FlashAttnFwdSm80INS1_25CollectiveMainloopFwdSm80ILi8ELi1ELb1EN4cute5tupleIJNS5_1CILi128EEES8_S8_EEELi128ENS_10bfloat16_tEfNS_4arch4Sm80ELb1ELb0ELb1ELb0ELb1ELb0ELb1ELb0EEENS1_21CollectiveEpilogueFwdIS9_NS6_IJNS7_ILi1EEESF_SF_EEESA_SC_Li256ELb0ELb1ELb0ELb0EEENS1_30DynamicPersistentTileSchedulerILi256ELi256ELb0ELb1ELb0EEEEEEEEEvNT_6ParamsE:
        .type           _ZN7cutlass13device_kernelIN5flash19enable_sm80_to_sm89INS1_16FlashAttnFwdSm80INS1_25CollectiveMainloopFwdSm80ILi8ELi1ELb1EN4cute5tupleIJNS5_1CILi128EEES8_S8_EEELi128ENS_10bfloat16_tEfNS_4arch4Sm80ELb1ELb0ELb1ELb0ELb1ELb0ELb1ELb0EEENS1_21CollectiveEpilogueFwdIS9_NS6_IJNS7_ILi1EEESF_SF_EEESA_SC_Li256ELb0ELb1ELb0ELb0EEENS1_30DynamicPersistentTileSchedulerILi256ELi256ELb0ELb1ELb0EEEEEEEEEvNT_6ParamsE,@function
        .size           _ZN7cutlass13device_kernelIN5flash19enable_sm80_to_sm89INS1_16FlashAttnFwdSm80INS1_25CollectiveMainloopFwdSm80ILi8ELi1ELb1EN4cute5tupleIJNS5_1CILi128EEES8_S8_EEELi128ENS_10bfloat16_tEfNS_4arch4Sm80ELb1ELb0ELb1ELb0ELb1ELb0ELb1ELb0EEENS1_21CollectiveEpilogueFwdIS9_NS6_IJNS7_ILi1EEESF_SF_EEESA_SC_Li256ELb0ELb1ELb0ELb0EEENS1_30DynamicPersistentTileSchedulerILi256ELi256ELb0ELb1ELb0EEEEEEEEEvNT_6ParamsE,(.L_x_24 - _ZN7cutlass13device_kernelIN5flash19enable_sm80_to_sm89INS1_16FlashAttnFwdSm80INS1_25CollectiveMainloopFwdSm80ILi8ELi1ELb1EN4cute5tupleIJNS5_1CILi128EEES8_S8_EEELi128ENS_10bfloat16_tEfNS_4arch4Sm80ELb1ELb0ELb1ELb0ELb1ELb0ELb1ELb0EEENS1_21CollectiveEpilogueFwdIS9_NS6_IJNS7_ILi1EEESF_SF_EEESA_SC_Li256ELb0ELb1ELb0ELb0EEENS1_30DynamicPersistentTileSchedulerILi256ELi256ELb0ELb1ELb0EEEEEEEEEvNT_6ParamsE)
        .other          _ZN7cutlass13device_kernelIN5flash19enable_sm80_to_sm89INS1_16FlashAttnFwdSm80INS1_25CollectiveMainloopFwdSm80ILi8ELi1ELb1EN4cute5tupleIJNS5_1CILi128EEES8_S8_EEELi128ENS_10bfloat16_tEfNS_4arch4Sm80ELb1ELb0ELb1ELb0ELb1ELb0ELb1ELb0EEENS1_21CollectiveEpilogueFwdIS9_NS6_IJNS7_ILi1EEESF_SF_EEESA_SC_Li256ELb0ELb1ELb0ELb0EEENS1_30DynamicPersistentTileSchedulerILi256ELi256ELb0ELb1ELb0EEEEEEEEEvNT_6ParamsE,@"STO_CUDA_ENTRY STV_DEFAULT"
_ZN7cutlass13device_kernelIN5flash19enable_sm80_to_sm89INS1_16FlashAttnFwdSm80INS1_25CollectiveMainloopFwdSm80ILi8ELi1ELb1EN4cute5tupleIJNS5_1CILi128EEES8_S8_EEELi128ENS_10bfloat16_tEfNS_4arch4Sm80ELb1ELb0ELb1ELb0ELb1ELb0ELb1ELb0EEENS1_21CollectiveEpilogueFwdIS9_NS6_IJNS7_ILi1EEESF_SF_EEESA_SC_Li256ELb0ELb1ELb0ELb0EEENS1_30DynamicPersistentTileSchedulerILi256ELi256ELb0ELb1ELb0EEEEEEEEEvNT_6ParamsE:
[----:B------:R-:W-:Y:S01]  /*0000*/  LDC R1, c[0x0][0x28] ;  /* 0x00000a00ff017b82 */ /* 0x000fe20000000800 */
[----:B------:R-:W-:Y:S05]  /*0010*/  EXIT ;  /* 0x000000000000794d */ /* 0x000fea0003800000 */
.L_x_6:
        /* <DEDUP_REMOVED lines=14> */
.L_x_24:


//--------------------- .text._ZN7cutlass13device_kernelIN5flash19enable_sm80_to_sm89INS1_16FlashAttnFwdSm80INS1_25CollectiveMainloopFwdSm80ILi8ELi1ELb1EN4cute5tupleIJNS5_1CILi128EEES8_S8_EEELi128ENS_10bfloat16_tEfNS_4arch4Sm80ELb1ELb0ELb1ELb1ELb1ELb0ELb1ELb0EEENS1_21CollectiveEpilogueFwdIS9_NS6_IJNS7_ILi1EEESF_SF_EEESA_SC_Li256ELb1ELb1ELb0ELb0EEENS1_19SingleTileSchedulerILb1ELb0ELb1ELi128EEEEEEEEEvNT_6ParamsE --------------------------
	.section	.text._ZN7cutlass13device_kernelIN5flash19enable_sm80_to_sm89INS1_16FlashAttnFwdSm80INS1_25CollectiveMainloopFwdSm80ILi8ELi1ELb1EN4cute5tupleIJNS5_1CILi128EEES8_S8_EEELi128ENS_10bfloat16_tEfNS_4arch4Sm80ELb1ELb0ELb1ELb1ELb1ELb0ELb1ELb0EEENS1_21CollectiveEpilogueFwdIS9_NS6_IJNS7_ILi1EEESF_SF_EEESA_SC_Li256ELb1ELb1ELb0ELb0EEENS1_19SingleTileSchedulerILb1ELb0ELb1ELi128EEEEEEEEEvNT_6ParamsE,"ax",@progbits
	.align	128
.text._ZN7cutlass13device_kernelIN5flash19enable_sm80_to_sm89INS1_16FlashAttnFwdSm80INS1_25CollectiveMainloopFwdSm80ILi8ELi1ELb1EN4cute5tupleIJNS5_1CILi128EEES8_S8_EEELi128ENS_10bfloat16_tEfNS_4arch4Sm80ELb1ELb0ELb1ELb1ELb1ELb0ELb1ELb0EEENS1_21CollectiveEpilogueFwdIS9_NS6_IJNS7_ILi1EEESF_SF_EEESA_SC_Li256ELb1ELb1ELb0ELb0EEENS1_19SingleTileSchedulerILb1ELb0ELb1ELi128EEEEEEEEEvNT_6ParamsE:
        .type           _ZN7cutlass13device_kernelIN5flash19enable_sm80_to_sm89INS1_16FlashAttnFwdSm80INS1_25CollectiveMainloopFwdSm80ILi8ELi1ELb1EN4cute5tupleIJNS5_1CILi128EEES8_S8_EEELi128ENS_10bfloat16_tEfNS_4arch4Sm80ELb1ELb0ELb1ELb1ELb1ELb0ELb1ELb0EEENS1_21CollectiveEpilogueFwdIS9_NS6_IJNS7_ILi1EEESF_SF_EEESA_SC_Li256ELb1ELb1ELb0ELb0EEENS1_19SingleTileSchedulerILb1ELb0ELb1ELi128EEEEEEEEEvNT_6ParamsE,@function
        .size           _ZN7cutlass13device_kernelIN5flash19enable_sm80_to_sm89INS1_16FlashAttnFwdSm80INS1_25CollectiveMainloopFwdSm80ILi8ELi1ELb1EN4cute5tupleIJNS5_1CILi128EEES8_S8_EEELi128ENS_10bfloat16_tEfNS_4arch4Sm80ELb1ELb0ELb1ELb1ELb1ELb0ELb1ELb0EEENS1_21CollectiveEpilogueFwdIS9_NS6_IJNS7_ILi1EEESF_SF_EEESA_SC_Li256ELb1ELb1ELb0ELb0EEENS1_19SingleTileSchedulerILb1ELb0ELb1ELi128EEEEEEEEEvNT_6ParamsE,(.L_x_25 - _ZN7cutlass13device_kernelIN5flash19enable_sm80_to_sm89INS1_16FlashAttnFwdSm80INS1_25CollectiveMainloopFwdSm80ILi8ELi1ELb1EN4cute5tupleIJNS5_1CILi128EEES8_S8_EEELi128ENS_10bfloat16_tEfNS_4arch4Sm80ELb1ELb0ELb1ELb1ELb1ELb0ELb1ELb0EEENS1_21CollectiveEpilogueFwdIS9_NS6_IJNS7_ILi1EEESF_SF_EEESA_SC_Li256ELb1ELb1ELb0ELb0EEENS1_19SingleTileSchedulerILb1ELb0ELb1ELi128EEEEEEEEEvNT_6ParamsE)
        .other          _ZN7cutlass13device_kernelIN5flash19enable_sm80_to_sm89INS1_16FlashAttnFwdSm80INS1_25CollectiveMainloopFwdSm80ILi8ELi1ELb1EN4cute5tupleIJNS5_1CILi128EEES8_S8_EEELi128ENS_10bfloat16_tEfNS_4arch4Sm80ELb1ELb0ELb1ELb1ELb1ELb0ELb1ELb0EEENS1_21CollectiveEpilogueFwdIS9_NS6_IJNS7_ILi1EEESF_SF_EEESA_SC_Li256ELb1ELb1ELb0ELb0EEENS1_19SingleTileSchedulerILb1ELb0ELb1ELi128EEEEEEEEEvNT_6ParamsE,@"STO_CUDA_ENTRY STV_DEFAULT"
_ZN7cutlass13device_kernelIN5flash19enable_sm80_to_sm89INS1_16FlashAttnFwdSm80INS1_25CollectiveMainloopFwdSm80ILi8ELi1ELb1EN4cute5tupleIJNS5_1CILi128EEES8_S8_EEELi128ENS_10bfloat16_tEfNS_4arch4Sm80ELb1ELb0ELb1ELb1ELb1ELb0ELb1ELb0EEENS1_21CollectiveEpilogueFwdIS9_NS6_IJNS7_ILi1EEESF_SF_EEESA_SC_Li256ELb1ELb1ELb0ELb0EEENS1_19SingleTileSchedulerILb1ELb0ELb1ELi128EEEEEEEEEvNT_6ParamsE:
[----:B------:R-:W-:Y:S01]  /*0000*/  LDC R1, c[0x0][0x28] ;  /* 0x00000a00ff017b82 */ /* 0x000fe20000000800 */
[----:B------:R-:W-:Y:S05]  /*0010*/  EXIT ;  /* 0x000000000000794d */ /* 0x000fea0003800000 */
.L_x_7:
        /* <DEDUP_REMOVED lines=14> */
.L_x_25:


//--------------------- .text._ZN7cutlass13device_kernelIN5flash19enable_sm80_to_sm89INS1_16FlashAttnFwdSm80INS1_25CollectiveMainloopFwdSm80ILi8ELi1ELb1EN4cute5tupleIJNS5_1CILi128EEES8_S8_EEELi128ENS_10bfloat16_tEfNS_4arch4Sm80ELb1ELb0ELb1ELb1ELb1ELb1ELb1ELb0EEENS1_21CollectiveEpilogueFwdIS9_NS6_IJNS7_ILi1EEESF_SF_EEESA_SC_Li256ELb1ELb1ELb0ELb0EEENS1_19SingleTileSchedulerILb1ELb0ELb1ELi128EEEEEEEEEvNT_6ParamsE --------------------------
	.section	.text._ZN7cutlass13device_kernelIN5flash19enable_sm80_to_sm89INS1_16FlashAttnFwdSm80INS1_25CollectiveMainloopFwdSm80ILi8ELi1ELb1EN4cute5tupleIJNS5_1CILi128EEES8_S8_EEELi128ENS_10bfloat16_tEfNS_4arch4Sm80ELb1ELb0ELb1ELb1ELb1ELb1ELb1ELb0EEENS1_21CollectiveEpilogueFwdIS9_NS6_IJNS7_ILi1EEESF_SF_EEESA_SC_Li256ELb1ELb1ELb0ELb0EEENS1_19SingleTileSchedulerILb1ELb0ELb1ELi128EEEEEEEEEvNT_6ParamsE,"ax",@progbits
	.align	128
.text._ZN7cutlass13device_kernelIN5flash19enable_sm80_to_sm89INS1_16FlashAttnFwdSm80INS1_25CollectiveMainloopFwdSm80ILi8ELi1ELb1EN4cute5tupleIJNS5_1CILi128EEES8_S8_EEELi128ENS_10bfloat16_tEfNS_4arch4Sm80ELb1ELb0ELb1ELb1ELb1ELb1ELb1ELb0EEENS1_21CollectiveEpilogueFwdIS9_NS6_IJNS7_ILi1EEESF_SF_EEESA_SC_Li256ELb1ELb1ELb0ELb0EEENS1_19SingleTileSchedulerILb1ELb0ELb1ELi128EEEEEEEEEvNT_6ParamsE:
        .type           _ZN7cutlass13device_kernelIN5flash19enable_sm80_to_sm89INS1_16FlashAttnFwdSm80INS1_25CollectiveMainloopFwdSm80ILi8ELi1ELb1EN4cute5tupleIJNS5_1CILi128EEES8_S8_EEELi128ENS_10bfloat16_tEfNS_4arch4Sm80ELb1ELb0ELb1ELb1ELb1ELb1ELb1ELb0EEENS1_21CollectiveEpilogueFwdIS9_NS6_IJNS7_ILi1EEESF_SF_EEESA_SC_Li256ELb1ELb1ELb0ELb0EEENS1_19SingleTileSchedulerILb1ELb0ELb1ELi128EEEEEEEEEvNT_6ParamsE,@function
        .size           _ZN7cutlass13device_kernelIN5flash19enable_sm80_to_sm89INS1_16FlashAttnFwdSm80INS1_25CollectiveMainloopFwdSm80ILi8ELi1ELb1EN4cute5tupleIJNS5_1CILi128EEES8_S8_EEELi128ENS_10bfloat16_tEfNS_4arch4Sm80ELb1ELb0ELb1ELb1ELb1ELb1ELb1ELb0EEENS1_21CollectiveEpilogueFwdIS9_NS6_IJNS7_ILi1EEESF_SF_EEESA_SC_Li256ELb1ELb1ELb0ELb0EEENS1_19SingleTileSchedulerILb1ELb0ELb1ELi128EEEEEEEEEvNT_6ParamsE,(.L_x_26 - _ZN7cutlass13device_kernelIN5flash19enable_sm80_to_sm89INS1_16FlashAttnFwdSm80INS1_25CollectiveMainloopFwdSm80ILi8ELi1ELb1EN4cute5tupleIJNS5_1CILi128EEES8_S8_EEELi128ENS_10bfloat16_tEfNS_4arch4Sm80ELb1ELb0ELb1ELb1ELb1ELb1ELb1ELb0EEENS1_21CollectiveEpilogueFwdIS9_NS6_IJNS7_ILi1EEESF_SF_EEESA_SC_Li256ELb1ELb1ELb0ELb0EEENS1_19SingleTileSchedulerILb1ELb0ELb1ELi128EEEEEEEEEvNT_6ParamsE)
        .other          _ZN7cutlass13device_kernelIN5flash19enable_sm80_to_sm89INS1_16FlashAttnFwdSm80INS1_25CollectiveMainloopFwdSm80ILi8ELi1ELb1EN4cute5tupleIJNS5_1CILi128EEES8_S8_EEELi128ENS_10bfloat16_tEfNS_4arch4Sm80ELb1ELb0ELb1ELb1ELb1ELb1ELb1ELb0EEENS1_21CollectiveEpilogueFwdIS9_NS6_IJNS7_ILi1EEESF_SF_EEESA_SC_Li256ELb1ELb1ELb0ELb0EEENS1_19SingleTileSchedulerILb1ELb0ELb1ELi128EEEEEEEEEvNT_6ParamsE,@"STO_CUDA_ENTRY STV_DEFAULT"
_ZN7cutlass13device_kernelIN5flash19enable_sm80_to_sm89INS1_16FlashAttnFwdSm80INS1_25CollectiveMainloopFwdSm80ILi8ELi1ELb1EN4cute5tupleIJNS5_1CILi128EEES8_S8_EEELi128ENS_10bfloat16_tEfNS_4arch4Sm80ELb1ELb0ELb1ELb1ELb1ELb1ELb1ELb0EEENS1_21CollectiveEpilogueFwdIS9_NS6_IJNS7_ILi1EEESF_SF_EEESA_SC_Li256ELb1ELb1ELb0ELb0EEENS1_19SingleTileSchedulerILb1ELb0ELb1ELi128EEEEEEEEEvNT_6ParamsE:
[----:B------:R-:W-:Y:S01]  /*0000*/  LDC R1, c[0x0][0x28] ;  /* 0x00000a00ff017b82 */ /* 0x000fe20000000800 */
[----:B------:R-:W-:Y:S05]  /*0010*/  EXIT ;  /* 0x000000000000794d */ /* 0x000fea0003800000 */
.L_x_8:
        /* <DEDUP_REMOVED lines=14> */
.L_x_26:


//--------------------- .text._ZN7cutlass13device_kernelIN5flash19enable_sm80_to_sm89INS1_16FlashAttnFwdSm80INS1_25CollectiveMainloopFwdSm80ILi4ELi1ELb0EN4cute5tupleIJNS5_1CILi128EEENS7_ILi64EEES8_EEELi128ENS_10bfloat16_tEfNS_4arch4Sm80ELb0ELb0ELb1ELb0ELb1ELb0ELb1ELb0EEENS1_21CollectiveEpilogueFwdINS6_IJS8_S8_S9_EEENS6_IJNS7_ILi1EEESH_SH_EEESB_SD_Li128ELb0ELb1ELb0ELb0EEENS1_19SingleTileSchedulerILb0ELb0ELb1ELi128EEEEEEEEEvNT_6ParamsE --------------------------
	.section	.text._ZN7cutlass13device_kernelIN5flash19enable_sm80_to_sm89INS1_16FlashAttnFwdSm80INS1_25CollectiveMainloopFwdSm80ILi4ELi1ELb0EN4cute5tupleIJNS5_1CILi128EEENS7_ILi64EEES8_EEELi128ENS_10bfloat16_tEfNS_4arch4Sm80ELb0ELb0ELb1ELb0ELb1ELb0ELb1ELb0EEENS1_21CollectiveEpilogueFwdINS6_IJS8_S8_S9_EEENS6_IJNS7_ILi1EEESH_SH_EEESB_SD_Li128ELb0ELb1ELb0ELb0EEENS1_19SingleTileSchedulerILb0ELb0ELb1ELi128EEEEEEEEEvNT_6ParamsE,"ax",@progbits
	.align	128
.text._ZN7cutlass13device_kernelIN5flash19enable_sm80_to_sm89INS1_16FlashAttnFwdSm80INS1_25CollectiveMainloopFwdSm80ILi4ELi1ELb0EN4cute5tupleIJNS5_1CILi128EEENS7_ILi64EEES8_EEELi128ENS_10bfloat16_tEfNS_4arch4Sm80ELb0ELb0ELb1ELb0ELb1ELb0ELb1ELb0EEENS1_21CollectiveEpilogueFwdINS6_IJS8_S8_S9_EEENS6_IJNS7_ILi1EEESH_SH_EEESB_SD_Li128ELb0ELb1ELb0ELb0EEENS1_19SingleTileSchedulerILb0ELb0ELb1ELi128EEEEEEEEEvNT_6ParamsE:
        .type           _ZN7cutlass13device_kernelIN5flash19enable_sm80_to_sm89INS1_16FlashAttnFwdSm80INS1_25CollectiveMainloopFwdSm80ILi4ELi1ELb0EN4cute5tupleIJNS5_1CILi128EEENS7_ILi64EEES8_EEELi128ENS_10bfloat16_tEfNS_4arch4Sm80ELb0ELb0ELb1ELb0ELb1ELb0ELb1ELb0EEENS1_21CollectiveEpilogueFwdINS6_IJS8_S8_S9_EEENS6_IJNS7_ILi1EEESH_SH_EEESB_SD_Li128ELb0ELb1ELb0ELb0EEENS1_19SingleTileSchedulerILb0ELb0ELb1ELi128EEEEEEEEEvNT_6ParamsE,@function
        .size           _ZN7cutlass13device_kernelIN5flash19enable_sm80_to_sm89INS1_16FlashAttnFwdSm80INS1_25CollectiveMainloopFwdSm80ILi4ELi1ELb0EN4cute5tupleIJNS5_1CILi128EEENS7_ILi64EEES8_EEELi128ENS_10bfloat16_tEfNS_4arch4Sm80ELb0ELb0ELb1ELb0ELb1ELb0ELb1ELb0EEENS1_21CollectiveEpilogueFwdINS6_IJS8_S8_S9_EEENS6_IJNS7_ILi1EEESH_SH_EEESB_SD_Li128ELb0ELb1ELb0ELb0EEENS1_19SingleTileSchedulerILb0ELb0ELb1ELi128EEEEEEEEEvNT_6ParamsE,(.L_x_27 - _ZN7cutlass13device_kernelIN5flash19enable_sm80_to_sm89INS1_16FlashAttnFwdSm80INS1_25CollectiveMainloopFwdSm80ILi4ELi1ELb0EN4cute5tupleIJNS5_1CILi128EEENS7_ILi64EEES8_EEELi128ENS_10bfloat16_tEfNS_4arch4Sm80ELb0ELb0ELb1ELb0ELb1ELb0ELb1ELb0EEENS1_21CollectiveEpilogueFwdINS6_IJS8_S8_S9_EEENS6_IJNS7_ILi1EEESH_SH_EEESB_SD_Li128ELb0ELb1ELb0ELb0EEENS1_19SingleTileSchedulerILb0ELb0ELb1ELi128EEEEEEEEEvNT_6ParamsE)
        .other          _ZN7cutlass13device_kernelIN5flash19enable_sm80_to_sm89INS1_16FlashAttnFwdSm80INS1_25CollectiveMainloopFwdSm80ILi4ELi1ELb0EN4cute5tupleIJNS5_1CILi128EEENS7_ILi64EEES8_EEELi128ENS_10bfloat16_tEfNS_4arch4Sm80ELb0ELb0ELb1ELb0ELb1ELb0ELb1ELb0EEENS1_21CollectiveEpilogueFwdINS6_IJS8_S8_S9_EEENS6_IJNS7_ILi1EEESH_SH_EEESB_SD_Li128ELb0ELb1ELb0ELb0EEENS1_19SingleTileSchedulerILb0ELb0ELb1ELi128EEEEEEEEEvNT_6ParamsE,@"STO_CUDA_ENTRY STV_DEFAULT"
_ZN7cutlass13device_kernelIN5flash19enable_sm80_to_sm89INS1_16FlashAttnFwdSm80INS1_25CollectiveMainloopFwdSm80ILi4ELi1ELb0EN4cute5tupleIJNS5_1CILi128EEENS7_ILi64EEES8_EEELi128ENS_10bfloat16_tEfNS_4arch4Sm80ELb0ELb0ELb1ELb0ELb1ELb0ELb1ELb0EEENS1_21CollectiveEpilogueFwdINS6_IJS8_S8_S9_EEENS6_IJNS7_ILi1EEESH_SH_EEESB_SD_Li128ELb0ELb1ELb0ELb0EEENS1_19SingleTileSchedulerILb0ELb0ELb1ELi128EEEEEEEEEvNT_6ParamsE:
[----:B------:R-:W-:Y:S01]  /*0000*/  LDC R1, c[0x0][0x28] ;  /* 0x00000a00ff017b82 */ /* 0x000fe20000000800 */
[----:B------:R-:W-:Y:S05]  /*0010*/  EXIT ;  /* 0x000000000000794d */ /* 0x000fea0003800000 */
.L_x_9:
        /* <DEDUP_REMOVED lines=14> */
.L_x_27:


//--------------------- .text._ZN7cutlass13device_kernelIN5flash19enable_sm80_to_sm89INS1_16FlashAttnFwdSm80INS1_25CollectiveMainloopFwdSm80ILi4ELi1ELb0EN4cute5tupleIJNS5_1CILi128EEENS7_ILi64EEES8_EEELi128ENS_10bfloat16_tEfNS_4arch4Sm80ELb0ELb0ELb1ELb1ELb1ELb0ELb1ELb0EEENS1_21CollectiveEpilogueFwdINS6_IJS8_S8_S9_EEENS6_IJNS7_ILi1EEESH_SH_EEESB_SD_Li128ELb1ELb1ELb0ELb0EEENS1_19SingleTileSchedulerILb1ELb0ELb1ELi128EEEEEEEEEvNT_6ParamsE --------------------------
	.section	.text._ZN7cutlass13device_kernelIN5flash19enable_sm80_to_sm89INS1_16FlashAttnFwdSm80INS1_25CollectiveMainloopFwdSm80ILi4ELi1ELb0EN4cute5tupleIJNS5_1CILi128EEENS7_ILi64EEES8_EEELi128ENS_10bfloat16_tEfNS_4arch4Sm80ELb0ELb0ELb1ELb1ELb1ELb0ELb1ELb0EEENS1_21CollectiveEpilogueFwdINS6_IJS8_S8_S9_EEENS6_IJNS7_ILi1EEESH_SH_EEESB_SD_Li128ELb1ELb1ELb0ELb0EEENS1_19SingleTileSchedulerILb1ELb0ELb1ELi128EEEEEEEEEvNT_6ParamsE,"ax",@progbits
	.align	128
.text._ZN7cutlass13device_kernelIN5flash19enable_sm80_to_sm89INS1_16FlashAttnFwdSm80INS1_25CollectiveMainloopFwdSm80ILi4ELi1ELb0EN4cute5tupleIJNS5_1CILi128EEENS7_ILi64EEES8_EEELi128ENS_10bfloat16_tEfNS_4arch4Sm80ELb0ELb0ELb1ELb1ELb1ELb0ELb1ELb0EEENS1_21CollectiveEpilogueFwdINS6_IJS8_S8_S9_EEENS6_IJNS7_ILi1EEESH_SH_EEESB_SD_Li128ELb1ELb1ELb0ELb0EEENS1_19SingleTileSchedulerILb1ELb0ELb1ELi128EEEEEEEEEvNT_6ParamsE:
        .type           _ZN7cutlass13device_kernelIN5flash19enable_sm80_to_sm89INS1_16FlashAttnFwdSm80INS1_25CollectiveMainloopFwdSm80ILi4ELi1ELb0EN4cute5tupleIJNS5_1CILi128EEENS7_ILi64EEES8_EEELi128ENS_10bfloat16_tEfNS_4arch4Sm80ELb0ELb0ELb1ELb1ELb1ELb0ELb1ELb0EEENS1_21CollectiveEpilogueFwdINS6_IJS8_S8_S9_EEENS6_IJNS7_ILi1EEESH_SH_EEESB_SD_Li128ELb1ELb1ELb0ELb0EEENS1_19SingleTileSchedulerILb1ELb0ELb1ELi128EEEEEEEEEvNT_6ParamsE,@function
        .size           _ZN7cutlass13device_kernelIN5flash19enable_sm80_to_sm89INS1_16FlashAttnFwdSm80INS1_25CollectiveMainloopFwdSm80ILi4ELi1ELb0EN4cute5tupleIJNS5_1CILi128EEENS7_ILi64EEES8_EEELi128ENS_10bfloat16_tEfNS_4arch4Sm80ELb0ELb0ELb1ELb1ELb1ELb0ELb1ELb0EEENS1_21CollectiveEpilogueFwdINS6_IJS8_S8_S9_EEENS6_IJNS7_ILi1EEESH_SH_EEESB_SD_Li128ELb1ELb1ELb0ELb0EEENS1_19SingleTileSchedulerILb1ELb0ELb1ELi128EEEEEEEEEvNT_6ParamsE,(.L_x_28 - _ZN7cutlass13device_kernelIN5flash19enable_sm80_to_sm89INS1_16FlashAttnFwdSm80INS1_25CollectiveMainloopFwdSm80ILi4ELi1ELb0EN4cute5tupleIJNS5_1CILi128EEENS7_ILi64EEES8_EEELi128ENS_10bfloat16_tEfNS_4arch4Sm80ELb0ELb0ELb1ELb1ELb1ELb0ELb1ELb0EEENS1_21CollectiveEpilogueFwdINS6_IJS8_S8_S9_EEENS6_IJNS7_ILi1EEESH_SH_EEESB_SD_Li128ELb1ELb1ELb0ELb0EEENS1_19SingleTileSchedulerILb1ELb0ELb1ELi128EEEEEEEEEvNT_6ParamsE)
        .other          _ZN7cutlass13device_kernelIN5flash19enable_sm80_to_sm89INS1_16FlashAttnFwdSm80INS1_25CollectiveMainloopFwdSm80ILi4ELi1ELb0EN4cute5tupleIJNS5_1CILi128EEENS7_ILi64EEES8_EEELi128ENS_10bfloat16_tEfNS_4arch4Sm80ELb0ELb0ELb1ELb1ELb1ELb0ELb1ELb0EEENS1_21CollectiveEpilogueFwdINS6_IJS8_S8_S9_EEENS6_IJNS7_ILi1EEESH_SH_EEESB_SD_Li128ELb1ELb1ELb0ELb0EEENS1_19SingleTileSchedulerILb1ELb0ELb1ELi128EEEEEEEEEvNT_6ParamsE,@"STO_CUDA_ENTRY STV_DEFAULT"
_ZN7cutlass13device_kernelIN5flash19enable_sm80_to_sm89INS1_16FlashAttnFwdSm80INS1_25CollectiveMainloopFwdSm80ILi4ELi1ELb0EN4cute5tupleIJNS5_1CILi128EEENS7_ILi64EEES8_EEELi128ENS_10bfloat16_tEfNS_4arch4Sm80ELb0ELb0ELb1ELb1ELb1ELb0ELb1ELb0EEENS1_21CollectiveEpilogueFwdINS6_IJS8_S8_S9_EEENS6_IJNS7_ILi1EEESH_SH_EEESB_SD_Li128ELb1ELb1ELb0ELb0EEENS1_19SingleTileSchedulerILb1ELb0ELb1ELi128EEEEEEEEEvNT_6ParamsE:
[----:B------:R-:W-:Y:S01]  /*0000*/  LDC R1, c[0x0][0x28] ;  /* 0x00000a00ff017b82 */ /* 0x000fe20000000800 */
[----:B------:R-:W-:Y:S05]  /*0010*/  EXIT ;  /* 0x000000000000794d */ /* 0x000fea0003800000 */
.L_x_10:
        /* <DEDUP_REMOVED lines=14> */
.L_x_28:


//--------------------- .text._ZN7cutlass13device_kernelIN5flash19enable_sm80_to_sm89INS1_16FlashAttnFwdSm80INS1_25CollectiveMainloopFwdSm80ILi4ELi1ELb0EN4cute5tupleIJNS5_1CILi128EEENS7_ILi64EEES8_EEELi128ENS_10bfloat16_tEfNS_4arch4Sm80ELb0ELb0ELb1ELb1ELb1ELb1ELb1ELb0EEENS1_21CollectiveEpilogueFwdINS6_IJS8_S8_S9_EEENS6_IJNS7_ILi1EEESH_SH_EEESB_SD_Li128ELb1ELb1ELb0ELb0EEENS1_19SingleTileSchedulerILb1ELb0ELb1ELi128EEEEEEEEEvNT_6ParamsE --------------------------
	.section	.text._ZN7cutlass13device_kernelIN5flash19enable_sm80_to_sm89INS1_16FlashAttnFwdSm80INS1_25CollectiveMainloopFwdSm80ILi4ELi1ELb0EN4cute5tupleIJNS5_1CILi128EEENS7_ILi64EEES8_EEELi128ENS_10bfloat16_tEfNS_4arch4Sm80ELb0ELb0ELb1ELb1ELb1ELb1ELb1ELb0EEENS1_21CollectiveEpilogueFwdINS6_IJS8_S8_S9_EEENS6_IJNS7_ILi1EEESH_SH_EEESB_SD_Li128ELb1ELb1ELb0ELb0EEENS1_19SingleTileSchedulerILb1ELb0ELb1ELi128EEEEEEEEEvNT_6ParamsE,"ax",@progbits
	.align	128
.text._ZN7cutlass13device_kernelIN5flash19enable_sm80_to_sm89INS1_16FlashAttnFwdSm80INS1_25CollectiveMainloopFwdSm80ILi4ELi1ELb0EN4cute5tupleIJNS5_1CILi128EEENS7_ILi64EEES8_EEELi128ENS_10bfloat16_tEfNS_4arch4Sm80ELb0ELb0ELb1ELb1ELb1ELb1ELb1ELb0EEENS1_21CollectiveEpilogueFwdINS6_IJS8_S8_S9_EEENS6_IJNS7_ILi1EEESH_SH_EEESB_SD_Li128ELb1ELb1ELb0ELb0EEENS1_19SingleTileSchedulerILb1ELb0ELb1ELi128EEEEEEEEEvNT_6ParamsE:
        .type           _ZN7cutlass13device_kernelIN5flash19enable_sm80_to_sm89INS1_16FlashAttnFwdSm80INS1_25CollectiveMainloopFwdSm80ILi4ELi1ELb0EN4cute5tupleIJNS5_1CILi128EEENS7_ILi64EEES8_EEELi128ENS_10bfloat16_tEfNS_4arch4Sm80ELb0ELb0ELb1ELb1ELb1ELb1ELb1ELb0EEENS1_21CollectiveEpilogueFwdINS6_IJS8_S8_S9_EEENS6_IJNS7_ILi1EEESH_SH_EEESB_SD_Li128ELb1ELb1ELb0ELb0EEENS1_19SingleTileSchedulerILb1ELb0ELb1ELi128EEEEEEEEEvNT_6ParamsE,@function
        .size           _ZN7cutlass13device_kernelIN5flash19enable_sm80_to_sm89INS1_16FlashAttnFwdSm80INS1_25CollectiveMainloopFwdSm80ILi4ELi1ELb0EN4cute5tupleIJNS5_1CILi128EEENS7_ILi64EEES8_EEELi128ENS_10bfloat16_tEfNS_4arch4Sm80ELb0ELb0ELb1ELb1ELb1ELb1ELb1ELb0EEENS1_21CollectiveEpilogueFwdINS6_IJS8_S8_S9_EEENS6_IJNS7_ILi1EEESH_SH_EEESB_SD_Li128ELb1ELb1ELb0ELb0EEENS1_19SingleTileSchedulerILb1ELb0ELb1ELi128EEEEEEEEEvNT_6ParamsE,(.L_x_29 - _ZN7cutlass13device_kernelIN5flash19enable_sm80_to_sm89INS1_16FlashAttnFwdSm80INS1_25CollectiveMainloopFwdSm80ILi4ELi1ELb0EN4cute5tupleIJNS5_1CILi128EEENS7_ILi64EEES8_EEELi128ENS_10bfloat16_tEfNS_4arch4Sm80ELb0ELb0ELb1ELb1ELb1ELb1ELb1ELb0EEENS1_21CollectiveEpilogueFwdINS6_IJS8_S8_S9_EEENS6_IJNS7_ILi1EEESH_SH_EEESB_SD_Li128ELb1ELb1ELb0ELb0EEENS1_19SingleTileSchedulerILb1ELb0ELb1ELi128EEEEEEEEEvNT_6ParamsE)
        .other          _ZN7cutlass13device_kernelIN5flash19enable_sm80_to_sm89INS1_16FlashAttnFwdSm80INS1_25CollectiveMainloopFwdSm80ILi4ELi1ELb0EN4cute5tupleIJNS5_1CILi128EEENS7_ILi64EEES8_EEELi128ENS_10bfloat16_tEfNS_4arch4Sm80ELb0ELb0ELb1ELb1ELb1ELb1ELb1ELb0EEENS1_21CollectiveEpilogueFwdINS6_IJS8_S8_S9_EEENS6_IJNS7_ILi1EEESH_SH_EEESB_SD_Li128ELb1ELb1ELb0ELb0EEENS1_19SingleTileSchedulerILb1ELb0ELb1ELi128EEEEEEEEEvNT_6ParamsE,@"STO_CUDA_ENTRY STV_DEFAULT"
_ZN7cutlass13device_kernelIN5flash19enable_sm80_to_sm89INS1_16FlashAttnFwdSm80INS1_25CollectiveMainloopFwdSm80ILi4ELi1ELb0EN4cute5tupleIJNS5_1CILi128EEENS7_ILi64EEES8_EEELi128ENS_10bfloat16_tEfNS_4arch4Sm80ELb0ELb0ELb1ELb1ELb1ELb1ELb1ELb0EEENS1_21CollectiveEpilogueFwdINS6_IJS8_S8_S9_EEENS6_IJNS7_ILi1EEESH_SH_EEESB_SD_Li128ELb1ELb1ELb0ELb0EEENS1_19SingleTileSchedulerILb1ELb0ELb1ELi128EEEEEEEEEvNT_6ParamsE:
[----:B------:R-:W-:Y:S01]  /*0000*/  LDC R1, c[0x0][0x28] ;  /* 0x00000a00ff017b82 */ /* 0x000fe20000000800 */
[----:B------:R-:W-:Y:S05]  /*0010*/  EXIT ;  /* 0x000000000000794d */ /* 0x000fea0003800000 */
.L_x_11:
        /* <DEDUP_REMOVED lines=14> */
.L_x_29:


//--------------------- .text._ZN7cutlass13device_kernelIN5flash19enable_sm80_to_sm89INS1_16FlashAttnFwdSm80INS1_25CollectiveMainloopFwdSm80ILi4ELi1ELb0EN4cute5tupleIJNS5_1CILi128EEENS7_ILi48EEES8_EEELi128ENS_10bfloat16_tEfNS_4arch4Sm80ELb0ELb1ELb1ELb0ELb1ELb0ELb1ELb0EEENS1_21CollectiveEpilogueFwdINS6_IJS8_S8_S9_EEENS6_IJNS7_ILi1EEESH_SH_EEESB_SD_Li128ELb0ELb1ELb0ELb0EEENS1_19SingleTileSchedulerILb0ELb0ELb1ELi128EEEEEEEEEvNT_6ParamsE --------------------------
	.section	.text._ZN7cutlass13device_kernelIN5flash19enable_sm80_to_sm89INS1_16FlashAttnFwdSm80INS1_25CollectiveMainloopFwdSm80ILi4ELi1ELb0EN4cute5tupleIJNS5_1CILi128EEENS7_ILi48EEES8_EEELi128ENS_10bfloat16_tEfNS_4arch4Sm80ELb0ELb1ELb1ELb0ELb1ELb0ELb1ELb0EEENS1_21CollectiveEpilogueFwdINS6_IJS8_S8_S9_EEENS6_IJNS7_ILi1EEESH_SH_EEESB_SD_Li128ELb0ELb1ELb0ELb0EEENS1_19SingleTileSchedulerILb0ELb0ELb1ELi128EEEEEEEEEvNT_6ParamsE,"ax",@progbits
	.align	128
.text._ZN7cutlass13device_kernelIN5flash19enable_sm80_to_sm89INS1_16FlashAttnFwdSm80INS1_25CollectiveMainloopFwdSm80ILi4ELi1ELb0EN4cute5tupleIJNS5_1CILi128EEENS7_ILi48EEES8_EEELi128ENS_10bfloat16_tEfNS_4arch4Sm80ELb0ELb1ELb1ELb0ELb1ELb0ELb1ELb0EEENS1_21CollectiveEpilogueFwdINS6_IJS8_S8_S9_EEENS6_IJNS7_ILi1EEESH_SH_EEESB_SD_Li128ELb0ELb1ELb0ELb0EEENS1_19SingleTileSchedulerILb0ELb0ELb1ELi128EEEEEEEEEvNT_6ParamsE:
        .type           _ZN7cutlass13device_kernelIN5flash19enable_sm80_to_sm89INS1_16FlashAttnFwdSm80INS1_25CollectiveMainloopFwdSm80ILi4ELi1ELb0EN4cute5tupleIJNS5_1CILi128EEENS7_ILi48EEES8_EEELi128ENS_10bfloat16_tEfNS_4arch4Sm80ELb0ELb1ELb1ELb0ELb1ELb0ELb1ELb0EEENS1_21CollectiveEpilogueFwdINS6_IJS8_S8_S9_EEENS6_IJNS7_ILi1EEESH_SH_EEESB_SD_Li128ELb0ELb1ELb0ELb0EEENS1_19SingleTileSchedulerILb0ELb0ELb1ELi128EEEEEEEEEvNT_6ParamsE,@function
        .size           _ZN7cutlass13device_kernelIN5flash19enable_sm80_to_sm89INS1_16FlashAttnFwdSm80INS1_25CollectiveMainloopFwdSm80ILi4ELi1ELb0EN4cute5tupleIJNS5_1CILi128EEENS7_ILi48EEES8_EEELi128ENS_10bfloat16_tEfNS_4arch4Sm80ELb0ELb1ELb1ELb0ELb1ELb0ELb1ELb0EEENS1_21CollectiveEpilogueFwdINS6_IJS8_S8_S9_EEENS6_IJNS7_ILi1EEESH_SH_EEESB_SD_Li128ELb0ELb1ELb0ELb0EEENS1_19SingleTileSchedulerILb0ELb0ELb1ELi128EEEEEEEEEvNT_6ParamsE,(.L_x_30 - _ZN7cutlass13device_kernelIN5flash19enable_sm80_to_sm89INS1_16FlashAttnFwdSm80INS1_25CollectiveMainloopFwdSm80ILi4ELi1ELb0EN4cute5tupleIJNS5_1CILi128EEENS7_ILi48EEES8_EEELi128ENS_10bfloat16_tEfNS_4arch4Sm80ELb0ELb1ELb1ELb0ELb1ELb0ELb1ELb0EEENS1_21CollectiveEpilogueFwdINS6_IJS8_S8_S9_EEENS6_IJNS7_ILi1EEESH_SH_EEESB_SD_Li128ELb0ELb1ELb0ELb0EEENS1_19SingleTileSchedulerILb0ELb0ELb1ELi128EEEEEEEEEvNT_6ParamsE)
        .other          _ZN7cutlass13device_kernelIN5flash19enable_sm80_to_sm89INS1_16FlashAttnFwdSm80INS1_25CollectiveMainloopFwdSm80ILi4ELi1ELb0EN4cute5tupleIJNS5_1CILi128EEENS7_ILi48EEES8_EEELi128ENS_10bfloat16_tEfNS_4arch4Sm80ELb0ELb1ELb1ELb0ELb1ELb0ELb1ELb0EEENS1_21CollectiveEpilogueFwdINS6_IJS8_S8_S9_EEENS6_IJNS7_ILi1EEESH_SH_EEESB_SD_Li128ELb0ELb1ELb0ELb0EEENS1_19SingleTileSchedulerILb0ELb0ELb1ELi128EEEEEEEEEvNT_6ParamsE,@"STO_CUDA_ENTRY STV_DEFAULT"
_ZN7cutlass13device_kernelIN5flash19enable_sm80_to_sm89INS1_16FlashAttnFwdSm80INS1_25CollectiveMainloopFwdSm80ILi4ELi1ELb0EN4cute5tupleIJNS5_1CILi128EEENS7_ILi48EEES8_EEELi128ENS_10bfloat16_tEfNS_4arch4Sm80ELb0ELb1ELb1ELb0ELb1ELb0ELb1ELb0EEENS1_21CollectiveEpilogueFwdINS6_IJS8_S8_S9_EEENS6_IJNS7_ILi1EEESH_SH_EEESB_SD_Li128ELb0ELb1ELb0ELb0EEENS1_19SingleTileSchedulerILb0ELb0ELb1ELi128EEEEEEEEEvNT_6ParamsE:
[----:B------:R-:W-:Y:S01]  /*0000*/  LDC R1, c[0x0][0x28] ;  /* 0x00000a00ff017b82 */ /* 0x000fe20000000800 */
[----:B------:R-:W-:Y:S05]  /*0010*/  EXIT ;  /* 0x000000000000794d */ /* 0x000fea0003800000 */
.L_x_12:
        /* <DEDUP_REMOVED lines=14> */
.L_x_30:


//--------------------- .text._ZN7cutlass13device_kernelIN5flash19enable_sm80_to_sm89INS1_16FlashAttnFwdSm80INS1_25CollectiveMainloopFwdSm80ILi4ELi1ELb0EN4cute5tupleIJNS5_1CILi128EEENS7_ILi48EEES8_EEELi128ENS_10bfloat16_tEfNS_4arch4Sm80ELb0ELb1ELb1ELb1ELb1ELb0ELb1ELb0EEENS1_21CollectiveEpilogueFwdINS6_IJS8_S8_S9_EEENS6_IJNS7_ILi1EEESH_SH_EEESB_SD_Li128ELb1ELb1ELb0ELb0EEENS1_19SingleTileSchedulerILb1ELb0ELb1ELi128EEEEEEEEEvNT_6ParamsE --------------------------
	.section	.text._ZN7cutlass13device_kernelIN5flash19enable_sm80_to_sm89INS1_16FlashAttnFwdSm80INS1_25CollectiveMainloopFwdSm80ILi4ELi1ELb0EN4cute5tupleIJNS5_1CILi128EEENS7_ILi48EEES8_EEELi128ENS_10bfloat16_tEfNS_4arch4Sm80ELb0ELb1ELb1ELb1ELb1ELb0ELb1ELb0EEENS1_21CollectiveEpilogueFwdINS6_IJS8_S8_S9_EEENS6_IJNS7_ILi1EEESH_SH_EEESB_SD_Li128ELb1ELb1ELb0ELb0EEENS1_19SingleTileSchedulerILb1ELb0ELb1ELi128EEEEEEEEEvNT_6ParamsE,"ax",@progbits
	.align	128
.text._ZN7cutlass13device_kernelIN5flash19enable_sm80_to_sm89INS1_16FlashAttnFwdSm80INS1_25CollectiveMainloopFwdSm80ILi4ELi1ELb0EN4cute5tupleIJNS5_1CILi128EEENS7_ILi48EEES8_EEELi128ENS_10bfloat16_tEfNS_4arch4Sm80ELb0ELb1ELb1ELb1ELb1ELb0ELb1ELb0EEENS1_21CollectiveEpilogueFwdINS6_IJS8_S8_S9_EEENS6_IJNS7_ILi1EEESH_SH_EEESB_SD_Li128ELb1ELb1ELb0ELb0EEENS1_19SingleTileSchedulerILb1ELb0ELb1ELi128EEEEEEEEEvNT_6ParamsE:
        .type           _ZN7cutlass13device_kernelIN5flash19enable_sm80_to_sm89INS1_16FlashAttnFwdSm80INS1_25CollectiveMainloopFwdSm80ILi4ELi1ELb0EN4cute5tupleIJNS5_1CILi128EEENS7_ILi48EEES8_EEELi128ENS_10bfloat16_tEfNS_4arch4Sm80ELb0ELb1ELb1ELb1ELb1ELb0ELb1ELb0EEENS1_21CollectiveEpilogueFwdINS6_IJS8_S8_S9_EEENS6_IJNS7_ILi1EEESH_SH_EEESB_SD_Li128ELb1ELb1ELb0ELb0EEENS1_19SingleTileSchedulerILb1ELb0ELb1ELi128EEEEEEEEEvNT_6ParamsE,@function
        .size           _ZN7cutlass13device_kernelIN5flash19enable_sm80_to_sm89INS1_16FlashAttnFwdSm80INS1_25CollectiveMainloopFwdSm80ILi4ELi1ELb0EN4cute5tupleIJNS5_1CILi128EEENS7_ILi48EEES8_EEELi128ENS_10bfloat16_tEfNS_4arch4Sm80ELb0ELb1ELb1ELb1ELb1ELb0ELb1ELb0EEENS1_21CollectiveEpilogueFwdINS6_IJS8_S8_S9_EEENS6_IJNS7_ILi1EEESH_SH_EEESB_SD_Li128ELb1ELb1ELb0ELb0EEENS1_19SingleTileSchedulerILb1ELb0ELb1ELi128EEEEEEEEEvNT_6ParamsE,(.L_x_31 - _ZN7cutlass13device_kernelIN5flash19enable_sm80_to_sm89INS1_16FlashAttnFwdSm80INS1_25CollectiveMainloopFwdSm80ILi4ELi1ELb0EN4cute5tupleIJNS5_1CILi128EEENS7_ILi48EEES8_EEELi128ENS_10bfloat16_tEfNS_4arch4Sm80ELb0ELb1ELb1ELb1ELb1ELb0ELb1ELb0EEENS1_21CollectiveEpilogueFwdINS6_IJS8_S8_S9_EEENS6_IJNS7_ILi1EEESH_SH_EEESB_SD_Li128ELb1ELb1ELb0ELb0EEENS1_19SingleTileSchedulerILb1ELb0ELb1ELi128EEEEEEEEEvNT_6ParamsE)
        .other          _ZN7cutlass13device_kernelIN5flash19enable_sm80_to_sm89INS1_16FlashAttnFwdSm80INS1_25CollectiveMainloopFwdSm80ILi4ELi1ELb0EN4cute5tupleIJNS5_1CILi128EEENS7_ILi48EEES8_EEELi128ENS_10bfloat16_tEfNS_4arch4Sm80ELb0ELb1ELb1ELb1ELb1ELb0ELb1ELb0EEENS1_21CollectiveEpilogueFwdINS6_IJS8_S8_S9_EEENS6_IJNS7_ILi1EEESH_SH_EEESB_SD_Li128ELb1ELb1ELb0ELb0EEENS1_19SingleTileSchedulerILb1ELb0ELb1ELi128EEEEEEEEEvNT_6ParamsE,@"STO_CUDA_ENTRY STV_DEFAULT"
_ZN7cutlass13device_kernelIN5flash19enable_sm80_to_sm89INS1_16FlashAttnFwdSm80INS1_25CollectiveMainloopFwdSm80ILi4ELi1ELb0EN4cute5tupleIJNS5_1CILi128EEENS7_ILi48EEES8_EEELi128ENS_10bfloat16_tEfNS_4arch4Sm80ELb0ELb1ELb1ELb1ELb1ELb0ELb1ELb0EEENS1_21CollectiveEpilogueFwdINS6_IJS8_S8_S9_EEENS6_IJNS7_ILi1EEESH_SH_EEESB_SD_Li128ELb1ELb1ELb0ELb0EEENS1_19SingleTileSchedulerILb1ELb0ELb1ELi128EEEEEEEEEvNT_6ParamsE:
[----:B------:R-:W-:Y:S01]  /*0000*/  LDC R1, c[0x0][0x28] ;  /* 0x00000a00ff017b82 */ /* 0x000fe20000000800 */
[----:B------:R-:W-:Y:S05]  /*0010*/  EXIT ;  /* 0x000000000000794d */ /* 0x000fea0003800000 */
.L_x_13:
        /* <DEDUP_REMOVED lines=14> */
.L_x_31:


//--------------------- .text._ZN7cutlass13device_kernelIN5flash19enable_sm80_to_sm89INS1_16FlashAttnFwdSm80INS1_25CollectiveMainloopFwdSm80ILi4ELi1ELb0EN4cute5tupleIJNS5_1CILi128EEENS7_ILi48EEES8_EEELi128ENS_10bfloat16_tEfNS_4arch4Sm80ELb0ELb1ELb1ELb1ELb1ELb1ELb1ELb0EEENS1_21CollectiveEpilogueFwdINS6_IJS8_S8_S9_EEENS6_IJNS7_ILi1EEESH_SH_EEESB_SD_Li128ELb1ELb1ELb0ELb0EEENS1_19SingleTileSchedulerILb1ELb0ELb1ELi128EEEEEEEEEvNT_6ParamsE --------------------------
	.section	.text._ZN7cutlass13device_kernelIN5flash19enable_sm80_to_sm89INS1_16FlashAttnFwdSm80INS1_25CollectiveMainloopFwdSm80ILi4ELi1ELb0EN4cute5tupleIJNS5_1CILi128EEENS7_ILi48EEES8_EEELi128ENS_10bfloat16_tEfNS_4arch4Sm80ELb0ELb1ELb1ELb1ELb1ELb1ELb1ELb0EEENS1_21CollectiveEpilogueFwdINS6_IJS8_S8_S9_EEENS6_IJNS7_ILi1EEESH_SH_EEESB_SD_Li128ELb1ELb1ELb0ELb0EEENS1_19SingleTileSchedulerILb1ELb0ELb1ELi128EEEEEEEEEvNT_6ParamsE,"ax",@progbits
	.align	128
.text._ZN7cutlass13device_kernelIN5flash19enable_sm80_to_sm89INS1_16FlashAttnFwdSm80INS1_25CollectiveMainloopFwdSm80ILi4ELi1ELb0EN4cute5tupleIJNS5_1CILi128EEENS7_ILi48EEES8_EEELi128ENS_10bfloat16_tEfNS_4arch4Sm80ELb0ELb1ELb1ELb1ELb1ELb1ELb1ELb0EEENS1_21CollectiveEpilogueFwdINS6_IJS8_S8_S9_EEENS6_IJNS7_ILi1EEESH_SH_EEESB_SD_Li128ELb1ELb1ELb0ELb0EEENS1_19SingleTileSchedulerILb1ELb0ELb1ELi128EEEEEEEEEvNT_6ParamsE:
        .type           _ZN7cutlass13device_kernelIN5flash19enable_sm80_to_sm89INS1_16FlashAttnFwdSm80INS1_25CollectiveMainloopFwdSm80ILi4ELi1ELb0EN4cute5tupleIJNS5_1CILi128EEENS7_ILi48EEES8_EEELi128ENS_10bfloat16_tEfNS_4arch4Sm80ELb0ELb1ELb1ELb1ELb1ELb1ELb1ELb0EEENS1_21CollectiveEpilogueFwdINS6_IJS8_S8_S9_EEENS6_IJNS7_ILi1EEESH_SH_EEESB_SD_Li128ELb1ELb1ELb0ELb0EEENS1_19SingleTileSchedulerILb1ELb0ELb1ELi128EEEEEEEEEvNT_6ParamsE,@function
        .size           _ZN7cutlass13device_kernelIN5flash19enable_sm80_to_sm89INS1_16FlashAttnFwdSm80INS1_25CollectiveMainloopFwdSm80ILi4ELi1ELb0EN4cute5tupleIJNS5_1CILi128EEENS7_ILi48EEES8_EEELi128ENS_10bfloat16_tEfNS_4arch4Sm80ELb0ELb1ELb1ELb1ELb1ELb1ELb1ELb0EEENS1_21CollectiveEpilogueFwdINS6_IJS8_S8_S9_EEENS6_IJNS7_ILi1EEESH_SH_EEESB_SD_Li128ELb1ELb1ELb0ELb0EEENS1_19SingleTileSchedulerILb1ELb0ELb1ELi128EEEEEEEEEvNT_6ParamsE,(.L_x_32 - _ZN7cutlass13device_kernelIN5flash19enable_sm80_to_sm89INS1_16FlashAttnFwdSm80INS1_25CollectiveMainloopFwdSm80ILi4ELi1ELb0EN4cute5tupleIJNS5_1CILi128EEENS7_ILi48EEES8_EEELi128ENS_10bfloat16_tEfNS_4arch4Sm80ELb0ELb1ELb1ELb1ELb1ELb1ELb1ELb0EEENS1_21CollectiveEpilogueFwdINS6_IJS8_S8_S9_EEENS6_IJNS7_ILi1EEESH_SH_EEESB_SD_Li128ELb1ELb1ELb0ELb0EEENS1_19SingleTileSchedulerILb1ELb0ELb1ELi128EEEEEEEEEvNT_6ParamsE)
        .other          _ZN7cutlass13device_kernelIN5flash19enable_sm80_to_sm89INS1_16FlashAttnFwdSm80INS1_25CollectiveMainloopFwdSm80ILi4ELi1ELb0EN4cute5tupleIJNS5_1CILi128EEENS7_ILi48EEES8_EEELi128ENS_10bfloat16_tEfNS_4arch4Sm80ELb0ELb1ELb1ELb1ELb1ELb1ELb1ELb0EEENS1_21CollectiveEpilogueFwdINS6_IJS8_S8_S9_EEENS6_IJNS7_ILi1EEESH_SH_EEESB_SD_Li128ELb1ELb1ELb0ELb0EEENS1_19SingleTileSchedulerILb1ELb0ELb1ELi128EEEEEEEEEvNT_6ParamsE,@"STO_CUDA_ENTRY STV_DEFAULT"
_ZN7cutlass13device_kernelIN5flash19enable_sm80_to_sm89INS1_16FlashAttnFwdSm80INS1_25CollectiveMainloopFwdSm80ILi4ELi1ELb0EN4cute5tupleIJNS5_1CILi128EEENS7_ILi48EEES8_EEELi128ENS_10bfloat16_tEfNS_4arch4Sm80ELb0ELb1ELb1ELb1ELb1ELb1ELb1ELb0EEENS1_21CollectiveEpilogueFwdINS6_IJS8_S8_S9_EEENS6_IJNS7_ILi1EEESH_SH_EEESB_SD_Li128ELb1ELb1ELb0ELb0EEENS1_19SingleTileSchedulerILb1ELb0ELb1ELi128EEEEEEEEEvNT_6ParamsE:
[----:B------:R-:W-:Y:S01]  /*0000*/  LDC R1, c[0x0][0x28] ;  /* 0x00000a00ff017b82 */ /* 0x000fe20000000800 */
[----:B------:R-:W-:Y:S05]  /*0010*/  EXIT ;  /* 0x000000000000794d */ /* 0x000fea0003800000 */
.L_x_14:
        /* <DEDUP_REMOVED lines=14> */
.L_x_32:


//--------------------- .text._ZN7cutlass13device_kernelIN5flash19enable_sm80_to_sm89INS1_16FlashAttnFwdSm80INS1_25CollectiveMainloopFwdSm80ILi4ELi1ELb0EN4cute5tupleIJNS5_1CILi128EEENS7_ILi64EEES8_EEELi128ENS_10bfloat16_tEfNS_4arch4Sm80ELb1ELb0ELb1ELb0ELb1ELb0ELb1ELb0EEENS1_21CollectiveEpilogueFwdINS6_IJS8_S8_S9_EEENS6_IJNS7_ILi1EEESH_SH_EEESB_SD_Li128ELb0ELb1ELb0ELb0EEENS1_30DynamicPersistentTileSchedulerILi128ELi128ELb0ELb1ELb0EEEEEEEEEvNT_6ParamsE --------------------------
	.section	.text._ZN7cutlass13device_kernelIN5flash19enable_sm80_to_sm89INS1_16FlashAttnFwdSm80INS1_25CollectiveMainloopFwdSm80ILi4ELi1ELb0EN4cute5tupleIJNS5_1CILi128EEENS7_ILi64EEES8_EEELi128ENS_10bfloat16_tEfNS_4arch4Sm80ELb1ELb0ELb1ELb0ELb1ELb0ELb1ELb0EEENS1_21CollectiveEpilogueFwdINS6_IJS8_S8_S9_EEENS6_IJNS7_ILi1EEESH_SH_EEESB_SD_Li128ELb0ELb1ELb0ELb0EEENS1_30DynamicPersistentTileSchedulerILi128ELi128ELb0ELb1ELb0EEEEEEEEEvNT_6ParamsE,"ax",@progbits
	.align	128
.text._ZN7cutlass13device_kernelIN5flash19enable_sm80_to_sm89INS1_16FlashAttnFwdSm80INS1_25CollectiveMainloopFwdSm80ILi4ELi1ELb0EN4cute5tupleIJNS5_1CILi128EEENS7_ILi64EEES8_EEELi128ENS_10bfloat16_tEfNS_4arch4Sm80ELb1ELb0ELb1ELb0ELb1ELb0ELb1ELb0EEENS1_21CollectiveEpilogueFwdINS6_IJS8_S8_S9_EEENS6_IJNS7_ILi1EEESH_SH_EEESB_SD_Li128ELb0ELb1ELb0ELb0EEENS1_30DynamicPersistentTileSchedulerILi128ELi128ELb0ELb1ELb0EEEEEEEEEvNT_6ParamsE:
        .type           _ZN7cutlass13device_kernelIN5flash19enable_sm80_to_sm89INS1_16FlashAttnFwdSm80INS1_25CollectiveMainloopFwdSm80ILi4ELi1ELb0EN4cute5tupleIJNS5_1CILi128EEENS7_ILi64EEES8_EEELi128ENS_10bfloat16_tEfNS_4arch4Sm80ELb1ELb0ELb1ELb0ELb1ELb0ELb1ELb0EEENS1_21CollectiveEpilogueFwdINS6_IJS8_S8_S9_EEENS6_IJNS7_ILi1EEESH_SH_EEESB_SD_Li128ELb0ELb1ELb0ELb0EEENS1_30DynamicPersistentTileSchedulerILi128ELi128ELb0ELb1ELb0EEEEEEEEEvNT_6ParamsE,@function
        .size           _ZN7cutlass13device_kernelIN5flash19enable_sm80_to_sm89INS1_16FlashAttnFwdSm80INS1_25CollectiveMainloopFwdSm80ILi4ELi1ELb0EN4cute5tupleIJNS5_1CILi128EEENS7_ILi64EEES8_EEELi128ENS_10bfloat16_tEfNS_4arch4Sm80ELb1ELb0ELb1ELb0ELb1ELb0ELb1ELb0EEENS1_21CollectiveEpilogueFwdINS6_IJS8_S8_S9_EEENS6_IJNS7_ILi1EEESH_SH_EEESB_SD_Li128ELb0ELb1ELb0ELb0EEENS1_30DynamicPersistentTileSchedulerILi128ELi128ELb0ELb1ELb0EEEEEEEEEvNT_6ParamsE,(.L_x_33 - _ZN7cutlass13device_kernelIN5flash19enable_sm80_to_sm89INS1_16FlashAttnFwdSm80INS1_25CollectiveMainloopFwdSm80ILi4ELi1ELb0EN4cute5tupleIJNS5_1CILi128EEENS7_ILi64EEES8_EEELi128ENS_10bfloat16_tEfNS_4arch4Sm80ELb1ELb0ELb1ELb0ELb1ELb0ELb1ELb0EEENS1_21CollectiveEpilogueFwdINS6_IJS8_S8_S9_EEENS6_IJNS7_ILi1EEESH_SH_EEESB_SD_Li128ELb0ELb1ELb0ELb0EEENS1_30DynamicPersistentTileSchedulerILi128ELi128ELb0ELb1ELb0EEEEEEEEEvNT_6ParamsE)
        .other          _ZN7cutlass13device_kernelIN5flash19enable_sm80_to_sm89INS1_16FlashAttnFwdSm80INS1_25CollectiveMainloopFwdSm80ILi4ELi1ELb0EN4cute5tupleIJNS5_1CILi128EEENS7_ILi64EEES8_EEELi128ENS_10bfloat16_tEfNS_4arch4Sm80ELb1ELb0ELb1ELb0ELb1ELb0ELb1ELb0EEENS1_21CollectiveEpilogueFwdINS6_IJS8_S8_S9_EEENS6_IJNS7_ILi1EEESH_SH_EEESB_SD_Li128ELb0ELb1ELb0ELb0EEENS1_30DynamicPersistentTileSchedulerILi128ELi128ELb0ELb1ELb0EEEEEEEEEvNT_6ParamsE,@"STO_CUDA_ENTRY STV_DEFAULT"
_ZN7cutlass13device_kernelIN5flash19enable_sm80_to_sm89INS1_16FlashAttnFwdSm80INS1_25CollectiveMainloopFwdSm80ILi4ELi1ELb0EN4cute5tupleIJNS5_1CILi128EEENS7_ILi64EEES8_EEELi128ENS_10bfloat16_tEfNS_4arch4Sm80ELb1ELb0ELb1ELb0ELb1ELb0ELb1ELb0EEENS1_21CollectiveEpilogueFwdINS6_IJS8_S8_S9_EEENS6_IJNS7_ILi1EEESH_SH_EEESB_SD_Li128ELb0ELb1ELb0ELb0EEENS1_30DynamicPersistentTileSchedulerILi128ELi128ELb0ELb1ELb0EEEEEEEEEvNT_6ParamsE:
[----:B------:R-:W-:Y:S01]  /*0000*/  LDC R1, c[0x0][0x28] ;  /* 0x00000a00ff017b82 */ /* 0x000fe20000000800 */
[----:B------:R-:W-:Y:S05]  /*0010*/  EXIT ;  /* 0x000000000000794d */ /* 0x000fea0003800000 */
.L_x_15:
        /* <DEDUP_REMOVED lines=14> */
.L_x_33:


//--------------------- .text._ZN7cutlass13device_kernelIN5flash19enable_sm80_to_sm89INS1_16FlashAttnFwdSm80INS1_25CollectiveMainloopFwdSm80ILi4ELi1ELb0EN4cute5tupleIJNS5_1CILi128EEENS7_ILi64EEES8_EEELi128ENS_10bfloat16_tEfNS_4arch4Sm80ELb1ELb0ELb1ELb1ELb1ELb0ELb1ELb0EEENS1_21CollectiveEpilogueFwdINS6_IJS8_S8_S9_EEENS6_IJNS7_ILi1EEESH_SH_EEESB_SD_Li128ELb1ELb1ELb0ELb0EEENS1_19SingleTileSchedulerILb1ELb0ELb1ELi128EEEEEEEEEvNT_6ParamsE --------------------------
	.section	.text._ZN7cutlass13device_kernelIN5flash19enable_sm80_to_sm89INS1_16FlashAttnFwdSm80INS1_25CollectiveMainloopFwdSm80ILi4ELi1ELb0EN4cute5tupleIJNS5_1CILi128EEENS7_ILi64EEES8_EEELi128ENS_10bfloat16_tEfNS_4arch4Sm80ELb1ELb0ELb1ELb1ELb1ELb0ELb1ELb0EEENS1_21CollectiveEpilogueFwdINS6_IJS8_S8_S9_EEENS6_IJNS7_ILi1EEESH_SH_EEESB_SD_Li128ELb1ELb1ELb0ELb0EEENS1_19SingleTileSchedulerILb1ELb0ELb1ELi128EEEEEEEEEvNT_6ParamsE,"ax",@progbits
	.align	128
.text._ZN7cutlass13device_kernelIN5flash19enable_sm80_to_sm89INS1_16FlashAttnFwdSm80INS1_25CollectiveMainloopFwdSm80ILi4ELi1ELb0EN4cute5tupleIJNS5_1CILi128EEENS7_ILi64EEES8_EEELi128ENS_10bfloat16_tEfNS_4arch4Sm80ELb1ELb0ELb1ELb1ELb1ELb0ELb1ELb0EEENS1_21CollectiveEpilogueFwdINS6_IJS8_S8_S9_EEENS6_IJNS7_ILi1EEESH_SH_EEESB_SD_Li128ELb1ELb1ELb0ELb0EEENS1_19SingleTileSchedulerILb1ELb0ELb1ELi128EEEEEEEEEvNT_6ParamsE:
        .type           _ZN7cutlass13device_kernelIN5flash19enable_sm80_to_sm89INS1_16FlashAttnFwdSm80INS1_25CollectiveMainloopFwdSm80ILi4ELi1ELb0EN4cute5tupleIJNS5_1CILi128EEENS7_ILi64EEES8_EEELi128ENS_10bfloat16_tEfNS_4arch4Sm80ELb1ELb0ELb1ELb1ELb1ELb0ELb1ELb0EEENS1_21CollectiveEpilogueFwdINS6_IJS8_S8_S9_EEENS6_IJNS7_ILi1EEESH_SH_EEESB_SD_Li128ELb1ELb1ELb0ELb0EEENS1_19SingleTileSchedulerILb1ELb0ELb1ELi128EEEEEEEEEvNT_6ParamsE,@function
        .size           _ZN7cutlass13device_kernelIN5flash19enable_sm80_to_sm89INS1_16FlashAttnFwdSm80INS1_25CollectiveMainloopFwdSm80ILi4ELi1ELb0EN4cute5tupleIJNS5_1CILi128EEENS7_ILi64EEES8_EEELi128ENS_10bfloat16_tEfNS_4arch4Sm80ELb1ELb0ELb1ELb1ELb1ELb0ELb1ELb0EEENS1_21CollectiveEpilogueFwdINS6_IJS8_S8_S9_EEENS6_IJNS7_ILi1EEESH_SH_EEESB_SD_Li128ELb1ELb1ELb0ELb0EEENS1_19SingleTileSchedulerILb1ELb0ELb1ELi128EEEEEEEEEvNT_6ParamsE,(.L_x_34 - _ZN7cutlass13device_kernelIN5flash19enable_sm80_to_sm89INS1_16FlashAttnFwdSm80INS1_25CollectiveMainloopFwdSm80ILi4ELi1ELb0EN4cute5tupleIJNS5_1CILi128EEENS7_ILi64EEES8_EEELi128ENS_10bfloat16_tEfNS_4arch4Sm80ELb1ELb0ELb1ELb1ELb1ELb0ELb1ELb0EEENS1_21CollectiveEpilogueFwdINS6_IJS8_S8_S9_EEENS6_IJNS7_ILi1EEESH_SH_EEESB_SD_Li128ELb1ELb1ELb0ELb0EEENS1_19SingleTileSchedulerILb1ELb0ELb1ELi128EEEEEEEEEvNT_6ParamsE)
        .other          _ZN7cutlass13device_kernelIN5flash19enable_sm80_to_sm89INS1_16FlashAttnFwdSm80INS1_25CollectiveMainloopFwdSm80ILi4ELi1ELb0EN4cute5tupleIJNS5_1CILi128EEENS7_ILi64EEES8_EEELi128ENS_10bfloat16_tEfNS_4arch4Sm80ELb1ELb0ELb1ELb1ELb1ELb0ELb1ELb0EEENS1_21CollectiveEpilogueFwdINS6_IJS8_S8_S9_EEENS6_IJNS7_ILi1EEESH_SH_EEESB_SD_Li128ELb1ELb1ELb0ELb0EEENS1_19SingleTileSchedulerILb1ELb0ELb1ELi128EEEEEEEEEvNT_6ParamsE,@"STO_CUDA_ENTRY STV_DEFAULT"
_ZN7cutlass13device_kernelIN5flash19enable_sm80_to_sm89INS1_16FlashAttnFwdSm80INS1_25CollectiveMainloopFwdSm80ILi4ELi1ELb0EN4cute5tupleIJNS5_1CILi128EEENS7_ILi64EEES8_EEELi128ENS_10bfloat16_tEfNS_4arch4Sm80ELb1ELb0ELb1ELb1ELb1ELb0ELb1ELb0EEENS1_21CollectiveEpilogueFwdINS6_IJS8_S8_S9_EEENS6_IJNS7_ILi1EEESH_SH_EEESB_SD_Li128ELb1ELb1ELb0ELb0EEENS1_19SingleTileSchedulerILb1ELb0ELb1ELi128EEEEEEEEEvNT_6ParamsE:
[----:B------:R-:W-:Y:S01]  /*0000*/  LDC R1, c[0x0][0x28] ;  /* 0x00000a00ff017b82 */ /* 0x000fe20000000800 */
[----:B------:R-:W-:Y:S05]  /*0010*/  EXIT ;  /* 0x000000000000794d */ /* 0x000fea0003800000 */
.L_x_16:
        /* <DEDUP_REMOVED lines=14> */
.L_x_34:


//--------------------- .text._ZN7cutlass13device_kernelIN5flash19enable_sm80_to_sm89INS1_16FlashAttnFwdSm80INS1_25CollectiveMainloopFwdSm80ILi4ELi1ELb0EN4cute5tupleIJNS5_1CILi128EEENS7_ILi64EEES8_EEELi128ENS_10bfloat16_tEfNS_4arch4Sm80ELb1ELb0ELb1ELb1ELb1ELb1ELb1ELb0EEENS1_21CollectiveEpilogueFwdINS6_IJS8_S8_S9_EEENS6_IJNS7_ILi1EEESH_SH_EEESB_SD_Li128ELb1ELb1ELb0ELb0EEENS1_19SingleTileSchedulerILb1ELb0ELb1ELi128EEEEEEEEEvNT_6ParamsE --------------------------
	.section	.text._ZN7cutlass13device_kernelIN5flash19enable_sm80_to_sm89INS1_16FlashAttnFwdSm80INS1_25CollectiveMainloopFwdSm80ILi4ELi1ELb0EN4cute5tupleIJNS5_1CILi128EEENS7_ILi64EEES8_EEELi128ENS_10bfloat16_tEfNS_4arch4Sm80ELb1ELb0ELb1ELb1ELb1ELb1ELb1ELb0EEENS1_21CollectiveEpilogueFwdINS6_IJS8_S8_S9_EEENS6_IJNS7_ILi1EEESH_SH_EEESB_SD_Li128ELb1ELb1ELb0ELb0EEENS1_19SingleTileSchedulerILb1ELb0ELb1ELi128EEEEEEEEEvNT_6ParamsE,"ax",@progbits
	.align	128
.text._ZN7cutlass13device_kernelIN5flash19enable_sm80_to_sm89INS1_16FlashAttnFwdSm80INS1_25CollectiveMainloopFwdSm80ILi4ELi1ELb0EN4cute5tupleIJNS5_1CILi128EEENS7_ILi64EEES8_EEELi128ENS_10bfloat16_tEfNS_4arch4Sm80ELb1ELb0ELb1ELb1ELb1ELb1ELb1ELb0EEENS1_21CollectiveEpilogueFwdINS6_IJS8_S8_S9_EEENS6_IJNS7_ILi1EEESH_SH_EEESB_SD_Li128ELb1ELb1ELb0ELb0EEENS1_19SingleTileSchedulerILb1ELb0ELb1ELi128EEEEEEEEEvNT_6ParamsE:
        .type           _ZN7cutlass13device_kernelIN5flash19enable_sm80_to_sm89INS1_16FlashAttnFwdSm80INS1_25CollectiveMainloopFwdSm80ILi4ELi1ELb0EN4cute5tupleIJNS5_1CILi128EEENS7_ILi64EEES8_EEELi128ENS_10bfloat16_tEfNS_4arch4Sm80ELb1ELb0ELb1ELb1ELb1ELb1ELb1ELb0EEENS1_21CollectiveEpilogueFwdINS6_IJS8_S8_S9_EEENS6_IJNS7_ILi1EEESH_SH_EEESB_SD_Li128ELb1ELb1ELb0ELb0EEENS1_19SingleTileSchedulerILb1ELb0ELb1ELi128EEEEEEEEEvNT_6ParamsE,@function
        .size           _ZN7cutlass13device_kernelIN5flash19enable_sm80_to_sm89INS1_16FlashAttnFwdSm80INS1_25CollectiveMainloopFwdSm80ILi4ELi1ELb0EN4cute5tupleIJNS5_1CILi128EEENS7_ILi64EEES8_EEELi128ENS_10bfloat16_tEfNS_4arch4Sm80ELb1ELb0ELb1ELb1ELb1ELb1ELb1ELb0EEENS1_21CollectiveEpilogueFwdINS6_IJS8_S8_S9_EEENS6_IJNS7_ILi1EEESH_SH_EEESB_SD_Li128ELb1ELb1ELb0ELb0EEENS1_19SingleTileSchedulerILb1ELb0ELb1ELi128EEEEEEEEEvNT_6ParamsE,(.L_x_35 - _ZN7cutlass13device_kernelIN5flash19enable_sm80_to_sm89INS1_16FlashAttnFwdSm80INS1_25CollectiveMainloopFwdSm80ILi4ELi1ELb0EN4cute5tupleIJNS5_1CILi128EEENS7_ILi64EEES8_EEELi128ENS_10bfloat16_tEfNS_4arch4Sm80ELb1ELb0ELb1ELb1ELb1ELb1ELb1ELb0EEENS1_21CollectiveEpilogueFwdINS6_IJS8_S8_S9_EEENS6_IJNS7_ILi1EEESH_SH_EEESB_SD_Li128ELb1ELb1ELb0ELb0EEENS1_19SingleTileSchedulerILb1ELb0ELb1ELi128EEEEEEEEEvNT_6ParamsE)
        .other          _ZN7cutlass13device_kernelIN5flash19enable_sm80_to_sm89INS1_16FlashAttnFwdSm80INS1_25CollectiveMainloopFwdSm80ILi4ELi1ELb0EN4cute5tupleIJNS5_1CILi128EEENS7_ILi64EEES8_EEELi128ENS_10bfloat16_tEfNS_4arch4Sm80ELb1ELb0ELb1ELb1ELb1ELb1ELb1ELb0EEENS1_21CollectiveEpilogueFwdINS6_IJS8_S8_S9_EEENS6_IJNS7_ILi1EEESH_SH_EEESB_SD_Li128ELb1ELb1ELb0ELb0EEENS1_19SingleTileSchedulerILb1ELb0ELb1ELi128EEEEEEEEEvNT_6ParamsE,@"STO_CUDA_ENTRY STV_DEFAULT"
_ZN7cutlass13device_kernelIN5flash19enable_sm80_to_sm89INS1_16FlashAttnFwdSm80INS1_25CollectiveMainloopFwdSm80ILi4ELi1ELb0EN4cute5tupleIJNS5_1CILi128EEENS7_ILi64EEES8_EEELi128ENS_10bfloat16_tEfNS_4arch4Sm80ELb1ELb0ELb1ELb1ELb1ELb1ELb1ELb0EEENS1_21CollectiveEpilogueFwdINS6_IJS8_S8_S9_EEENS6_IJNS7_ILi1EEESH_SH_EEESB_SD_Li128ELb1ELb1ELb0ELb0EEENS1_19SingleTileSchedulerILb1ELb0ELb1ELi128EEEEEEEEEvNT_6ParamsE:
[----:B------:R-:W-:Y:S01]  /*0000*/  LDC R1, c[0x0][0x28] ;  /* 0x00000a00ff017b82 */ /* 0x000fe20000000800 */
[----:B------:R-:W-:Y:S05]  /*0010*/  EXIT ;  /* 0x000000000000794d */ /* 0x000fea0003800000 */
.L_x_17:
        /* <DEDUP_REMOVED lines=14> */
.L_x_35:


//--------------------- .nv.shared.reserved.0     --------------------------
	.section	.nv.shared.reserved.0,"aw",@nobits
	.weak		__nv_reservedSMEM_offset_0_alias
	.size		__nv_reservedSMEM_offset_0_alias, 0, 0
	.other		__nv_reservedSMEM_offset_0_alias,@"STO_CUDA_RESERVED_SHARED STV_DEFAULT"
__nv_reservedSMEM_offset_0_alias:
	.zero		0


//--------------------- .nv.global                --------------------------
	.section	.nv.global,"aw",@nobits
.nv.global:
	.type		_ZN80_INTERNAL_6eb2f92d_44_flash_fwd_hdim128_bf16_paged_softcap_sm80_cu_f3e6f9ee_32974cute1_E,@object
	.size		_ZN80_INTERNAL_6eb2f92d_44_flash_fwd_hdim128_bf16_paged_softcap_sm80_cu_f3e6f9ee_32974cute1_E,(_ZN80_INTERNAL_6eb2f92d_44_flash_fwd_hdim128_bf16_paged_softcap_sm80_cu_f3e6f9ee_32974cuda3std3__45__cpo6cbeginE - _ZN80_INTERNAL_6eb2f92d_44_flash_fwd_hdim128_bf16_paged_softcap_sm80_cu_f3e6f9ee_32974cute1_E)
_ZN80_INTERNAL_6eb2f92d_44_flash_fwd_hdim128_bf16_paged_softcap_sm80_cu_f3e6f9ee_32974cute1_E:
	.zero		1
	.type		_ZN80_INTERNAL_6eb2f92d_44_flash_fwd_hdim128_bf16_paged_softcap_sm80_cu_f3e6f9ee_32974cuda3std3__45__cpo6cbeginE,@object
	.size		_ZN80_INTERNAL_6eb2f92d_44_flash_fwd_hdim128_bf16_paged_softcap_sm80_cu_f3e6f9ee_32974cuda3std3__45__cpo6cbeginE,(_ZN80_INTERNAL_6eb2f92d_44_flash_fwd_hdim128_bf16_paged_softcap_sm80_cu_f3e6f9ee_32974cuda3std3__48in_placeE - _ZN80_INTERNAL_6eb2f92d_44_flash_fwd_hdim128_bf16_paged_softcap_sm80_cu_f3e6f9ee_32974cuda3std3__45__cpo6cbeginE)
_ZN80_INTERNAL_6eb2f92d_44_flash_fwd_hdim128_bf16_paged_softcap_sm80_cu_f3e6f9ee_32974cuda3std3__45__cpo6cbeginE:
	.zero		1
	.type		_ZN80_INTERNAL_6eb2f92d_44_flash_fwd_hdim128_bf16_paged_softcap_sm80_cu_f3e6f9ee_32974cuda3std3__48in_placeE,@object
	.size		_ZN80_INTERNAL_6eb2f92d_44_flash_fwd_hdim128_bf16_paged_softcap_sm80_cu_f3e6f9ee_32974cuda3std3__48in_placeE,(_ZN80_INTERNAL_6eb2f92d_44_flash_fwd_hdim128_bf16_paged_softcap_sm80_cu_f3e6f9ee_32974cuda3std6ranges3__45__cpo9iter_moveE - _ZN80_INTERNAL_6eb2f92d_44_flash_fwd_hdim128_bf16_paged_softcap_sm80_cu_f3e6f9ee_32974cuda3std3__48in_placeE)
_ZN80_INTERNAL_6eb2f92d_44_flash_fwd_hdim128_bf16_paged_softcap_sm80_cu_f3e6f9ee_32974cuda3std3__48in_placeE:
	.zero		1
	.type		_ZN80_INTERNAL_6eb2f92d_44_flash_fwd_hdim128_bf16_paged_softcap_sm80_cu_f3e6f9ee_32974cuda3std6ranges3__45__cpo9iter_moveE,@object
	.size		_ZN80_INTERNAL_6eb2f92d_44_flash_fwd_hdim128_bf16_paged_softcap_sm80_cu_f3e6f9ee_32974cuda3std6ranges3__45__cpo9iter_moveE,(_ZN80_INTERNAL_6eb2f92d_44_flash_fwd_hdim128_bf16_paged_softcap_sm80_cu_f3e6f9ee_32974cuda3std3__45__cpo5beginE - _ZN80_INTERNAL_6eb2f92d_44_flash_fwd_hdim128_bf16_paged_softcap_sm80_cu_f3e6f9ee_32974cuda3std6ranges3__45__cpo9iter_moveE)
_ZN80_INTERNAL_6eb2f92d_44_flash_fwd_hdim128_bf16_paged_softcap_sm80_cu_f3e6f9ee_32974cuda3std6ranges3__45__cpo9iter_moveE:
	.zero		1
	.type		_ZN80_INTERNAL_6eb2f92d_44_flash_fwd_hdim128_bf16_paged_softcap_sm80_cu_f3e6f9ee_32974cuda3std3__45__cpo5beginE,@object
	.size		_ZN80_INTERNAL_6eb2f92d_44_flash_fwd_hdim128_bf16_paged_softcap_sm80_cu_f3e6f9ee_32974cuda3std3__45__cpo5beginE,(_ZN80_INTERNAL_6eb2f92d_44_flash_fwd_hdim128_bf16_paged_softcap_sm80_cu_f3e6f9ee_32974cuda3std3__482_GLOBAL__N__6eb2f92d_44_flash_fwd_hdim128_bf16_paged_softcap_sm80_cu_f3e6f9ee_32976ignoreE - _ZN80_INTERNAL_6eb2f92d_44_flash_fwd_hdim128_bf16_paged_softcap_sm80_cu_f3e6f9ee_32974cuda3std3__45__cpo5beginE)
_ZN80_INTERNAL_6eb2f92d_44_flash_fwd_hdim128_bf16_paged_softcap_sm80_cu_f3e6f9ee_32974cuda3std3__45__cpo5beginE:
	.zero		1
	.type		_ZN80_INTERNAL_6eb2f92d_44_flash_fwd_hdim128_bf16_paged_softcap_sm80_cu_f3e6f9ee_32974cuda3std3__482_GLOBAL__N__6eb2f92d_44_flash_fwd_hdim128_bf16_paged_softcap_sm80_cu_f3e6f9ee_32976ignoreE,@object
	.size		_ZN80_INTERNAL_6eb2f92d_44_flash_fwd_hdim128_bf16_paged_softcap_sm80_cu_f3e6f9ee_32974cuda3std3__482_GLOBAL__N__6eb2f92d_44_flash_fwd_hdim128_bf16_paged_softcap_sm80_cu_f3e6f9ee_32976ignoreE,(_ZN80_INTERNAL_6eb2f92d_44_flash_fwd_hdim128_bf16_paged_softcap_sm80_cu_f3e6f9ee_32974cute7productE - _ZN80_INTERNAL_6eb2f92d_44_flash_fwd_hdim128_bf16_paged_softcap_sm80_cu_f3e6f9ee_32974cuda3std3__482_GLOBAL__N__6eb2f92d_44_flash_fwd_hdim128_bf16_paged_softcap_sm80_cu_f3e6f9ee_32976ignoreE)
_ZN80_INTERNAL_6eb2f92d_44_flash_fwd_hdim128_bf16_paged_softcap_sm80_cu_f3e6f9ee_32974cuda3std3__482_GLOBAL__N__6eb2f92d_44_flash_fwd_hdim128_bf16_paged_softcap_sm80_cu_f3e6f9ee_32976ignoreE:
	.zero		1
	.type		_ZN80_INTERNAL_6eb2f92d_44_flash_fwd_hdim128_bf16_paged_softcap_sm80_cu_f3e6f9ee_32974cute7productE,@object
	.size		_ZN80_INTERNAL_6eb2f92d_44_flash_fwd_hdim128_bf16_paged_softcap_sm80_cu_f3e6f9ee_32974cute7productE,(_ZN80_INTERNAL_6eb2f92d_44_flash_fwd_hdim128_bf16_paged_softcap_sm80_cu_f3e6f9ee_32974cuda3std3__45__cpo3endE - _ZN80_INTERNAL_6eb2f92d_44_flash_fwd_hdim128_bf16_paged_softcap_sm80_cu_f3e6f9ee_32974cute7productE)
_ZN80_INTERNAL_6eb2f92d_44_flash_fwd_hdim128_bf16_paged_softcap_sm80_cu_f3e6f9ee_32974cute7productE:
	.zero		1
	.type		_ZN80_INTERNAL_6eb2f92d_44_flash_fwd_hdim128_bf16_paged_softcap_sm80_cu_f3e6f9ee_32974cuda3std3__45__cpo3endE,@object
	.size		_ZN80_INTERNAL_6eb2f92d_44_flash_fwd_hdim128_bf16_paged_softcap_sm80_cu_f3e6f9ee_32974cuda3std3__45__cpo3endE,(_ZN80_INTERNAL_6eb2f92d_44_flash_fwd_hdim128_bf16_paged_softcap_sm80_cu_f3e6f9ee_32974cuda3std3__419piecewise_constructE - _ZN80_INTERNAL_6eb2f92d_44_flash_fwd_hdim128_bf16_paged_softcap_sm80_cu_f3e6f9ee_32974cuda3std3__45__cpo3endE)
_ZN80_INTERNAL_6eb2f92d_44_flash_fwd_hdim128_bf16_paged_softcap_sm80_cu_f3e6f9ee_32974cuda3std3__45__cpo3endE:
	.zero		1
	.type		_ZN80_INTERNAL_6eb2f92d_44_flash_fwd_hdim128_bf16_paged_softcap_sm80_cu_f3e6f9ee_32974cuda3std3__419piecewise_constructE,@object
	.size		_ZN80_INTERNAL_6eb2f92d_44_flash_fwd_hdim128_bf16_paged_softcap_sm80_cu_f3e6f9ee_32974cuda3std3__419piecewise_constructE,(_ZN80_INTERNAL_6eb2f92d_44_flash_fwd_hdim128_bf16_paged_softcap_sm80_cu_f3e6f9ee_32974cuda3std3__45__cpo4cendE - _ZN80_INTERNAL_6eb2f92d_44_flash_fwd_hdim128_bf16_paged_softcap_sm80_cu_f3e6f9ee_32974cuda3std3__419piecewise_constructE)
_ZN80_INTERNAL_6eb2f92d_44_flash_fwd_hdim128_bf16_paged_softcap_sm80_cu_f3e6f9ee_32974cuda3std3__419piecewise_constructE:
	.zero		1
	.type		_ZN80_INTERNAL_6eb2f92d_44_flash_fwd_hdim128_bf16_paged_softcap_sm80_cu_f3e6f9ee_32974cuda3std3__45__cpo4cendE,@object
	.size		_ZN80_INTERNAL_6eb2f92d_44_flash_fwd_hdim128_bf16_paged_softcap_sm80_cu_f3e6f9ee_32974cuda3std3__45__cpo4cendE,(_ZN80_INTERNAL_6eb2f92d_44_flash_fwd_hdim128_bf16_paged_softcap_sm80_cu_f3e6f9ee_32974cuda3std6ranges3__45__cpo4swapE - _ZN80_INTERNAL_6eb2f92d_44_flash_fwd_hdim128_bf16_paged_softcap_sm80_cu_f3e6f9ee_32974cuda3std3__45__cpo4cendE)
_ZN80_INTERNAL_6eb2f92d_44_flash_fwd_hdim128_bf16_paged_softcap_sm80_cu_f3e6f9ee_32974cuda3std3__45__cpo4cendE:
	.zero		1
	.type		_ZN80_INTERNAL_6eb2f92d_44_flash_fwd_hdim128_bf16_paged_softcap_sm80_cu_f3e6f9ee_32974cuda3std6ranges3__45__cpo4swapE,@object
	.size		_ZN80_INTERNAL_6eb2f92d_44_flash_fwd_hdim128_bf16_paged_softcap_sm80_cu_f3e6f9ee_32974cuda3std6ranges3__45__cpo4swapE,(.L_7 - _ZN80_INTERNAL_6eb2f92d_44_flash_fwd_hdim128_bf16_paged_softcap_sm80_cu_f3e6f9ee_32974cuda3std6ranges3__45__cpo4swapE)
_ZN80_INTERNAL_6eb2f92d_44_flash_fwd_hdim128_bf16_paged_softcap_sm80_cu_f3e6f9ee_32974cuda3std6ranges3__45__cpo4swapE:
	.zero		1
.L_7:


//--------------------- .nv.constant0._ZN7cutlass13device_kernelIN5flash19enable_sm80_to_sm89INS1_16FlashAttnFwdSm80INS1_25CollectiveMainloopFwdSm80ILi8ELi1ELb1EN4cute5tupleIJNS5_1CILi128EEES8_S8_EEELi128ENS_10bfloat16_tEfNS_4arch4Sm80ELb0ELb0ELb1ELb0ELb1ELb0ELb1ELb0EEENS1_21CollectiveEpilogueFwdIS9_NS6_IJNS7_ILi1EEESF_SF_EEESA_SC_Li256ELb0ELb1ELb0ELb0EEENS1_19SingleTileSchedulerILb0ELb0ELb1ELi128EEEEEEEEEvNT_6ParamsE --------------------------
	.section	.nv.constant0._ZN7cutlass13device_kernelIN5flash19enable_sm80_to_sm89INS1_16FlashAttnFwdSm80INS1_25CollectiveMainloopFwdSm80ILi8ELi1ELb1EN4cute5tupleIJNS5_1CILi128EEES8_S8_EEELi128ENS_10bfloat16_tEfNS_4arch4Sm80ELb0ELb0ELb1ELb0ELb1ELb0ELb1ELb0EEENS1_21CollectiveEpilogueFwdIS9_NS6_IJNS7_ILi1EEESF_SF_EEESA_SC_Li256ELb0ELb1ELb0ELb0EEENS1_19SingleTileSchedulerILb0ELb0ELb1ELi128EEEEEEEEEvNT_6ParamsE,"a",@progbits
	.sectionflags	@""
	.align	4
.nv.constant0._ZN7cutlass13device_kernelIN5flash19enable_sm80_to_sm89INS1_16FlashAttnFwdSm80INS1_25CollectiveMainloopFwdSm80ILi8ELi1ELb1EN4cute5tupleIJNS5_1CILi128EEES8_S8_EEELi128ENS_10bfloat16_tEfNS_4arch4Sm80ELb0ELb0ELb1ELb0ELb1ELb0ELb1ELb0EEENS1_21CollectiveEpilogueFwdIS9_NS6_IJNS7_ILi1EEESF_SF_EEESA_SC_Li256ELb0ELb1ELb0ELb0EEENS1_19SingleTileSchedulerILb0ELb0ELb1ELi128EEEEEEEEEvNT_6ParamsE:
	.zero		1576


//--------------------- .nv.constant0._ZN7cutlass13device_kernelIN5flash19enable_sm80_to_sm89INS1_16FlashAttnFwdSm80INS1_25CollectiveMainloopFwdSm80ILi8ELi1ELb1EN4cute5tupleIJNS5_1CILi128EEES8_S8_EEELi128ENS_10bfloat16_tEfNS_4arch4Sm80ELb0ELb0ELb1ELb1ELb1ELb0ELb1ELb0EEENS1_21CollectiveEpilogueFwdIS9_NS6_IJNS7_ILi1EEESF_SF_EEESA_SC_Li256ELb1ELb1ELb0ELb0EEENS1_19SingleTileSchedulerILb1ELb0ELb1ELi128EEEEEEEEEvNT_6ParamsE --------------------------
	.section	.nv.constant0._ZN7cutlass13device_kernelIN5flash19enable_sm80_to_sm89INS1_16FlashAttnFwdSm80INS1_25CollectiveMainloopFwdSm80ILi8ELi1ELb1EN4cute5tupleIJNS5_1CILi128EEES8_S8_EEELi128ENS_10bfloat16_tEfNS_4arch4Sm80ELb0ELb0ELb1ELb1ELb1ELb0ELb1ELb0EEENS1_21CollectiveEpilogueFwdIS9_NS6_IJNS7_ILi1EEESF_SF_EEESA_SC_Li256ELb1ELb1ELb0ELb0EEENS1_19SingleTileSchedulerILb1ELb0ELb1ELi128EEEEEEEEEvNT_6ParamsE,"a",@progbits
	.sectionflags	@""
	.align	4
.nv.constant0._ZN7cutlass13device_kernelIN5flash19enable_sm80_to_sm89INS1_16FlashAttnFwdSm80INS1_25CollectiveMainloopFwdSm80ILi8ELi1ELb1EN4cute5tupleIJNS5_1CILi128EEES8_S8_EEELi128ENS_10bfloat16_tEfNS_4arch4Sm80ELb0ELb0ELb1ELb1ELb1ELb0ELb1ELb0EEENS1_21CollectiveEpilogueFwdIS9_NS6_IJNS7_ILi1EEESF_SF_EEESA_SC_Li256ELb1ELb1ELb0ELb0EEENS1_19SingleTileSchedulerILb1ELb0ELb1ELi128EEEEEEEEEvNT_6ParamsE:
	.zero		1576


//--------------------- .nv.constant0._ZN7cutlass13device_kernelIN5flash19enable_sm80_to_sm89INS1_16FlashAttnFwdSm80INS1_25CollectiveMainloopFwdSm80ILi8ELi1ELb1EN4cute5tupleIJNS5_1CILi128EEES8_S8_EEELi128ENS_10bfloat16_tEfNS_4arch4Sm80ELb0ELb0ELb1ELb1ELb1ELb1ELb1ELb0EEENS1_21CollectiveEpilogueFwdIS9_NS6_IJNS7_ILi1EEESF_SF_EEESA_SC_Li256ELb1ELb1ELb0ELb0EEENS1_19SingleTileSchedulerILb1ELb0ELb1ELi128EEEEEEEEEvNT_6ParamsE --------------------------
	.section	.nv.constant0._ZN7cutlass13device_kernelIN5flash19enable_sm80_to_sm89INS1_16FlashAttnFwdSm80INS1_25CollectiveMainloopFwdSm80ILi8ELi1ELb1EN4cute5tupleIJNS5_1CILi128EEES8_S8_EEELi128ENS_10bfloat16_tEfNS_4arch4Sm80ELb0ELb0ELb1ELb1ELb1ELb1ELb1ELb0EEENS1_21CollectiveEpilogueFwdIS9_NS6_IJNS7_ILi1EEESF_SF_EEESA_SC_Li256ELb1ELb1ELb0ELb0EEENS1_19SingleTileSchedulerILb1ELb0ELb1ELi128EEEEEEEEEvNT_6ParamsE,"a",@progbits
	.sectionflags	@""
	.align	4
.nv.constant0._ZN7cutlass13device_kernelIN5flash19enable_sm80_to_sm89INS1_16FlashAttnFwdSm80INS1_25CollectiveMainloopFwdSm80ILi8ELi1ELb1EN4cute5tupleIJNS5_1CILi128EEES8_S8_EEELi128ENS_10bfloat16_tEfNS_4arch4Sm80ELb0ELb0ELb1ELb1ELb1ELb1ELb1ELb0EEENS1_21CollectiveEpilogueFwdIS9_NS6_IJNS7_ILi1EEESF_SF_EEESA_SC_Li256ELb1ELb1ELb0ELb0EEENS1_19SingleTileSchedulerILb1ELb0ELb1ELi128EEEEEEEEEvNT_6ParamsE:
	.zero		1576


//--------------------- .nv.constant0._ZN7cutlass13device_kernelIN5flash19enable_sm80_to_sm89INS1_16FlashAttnFwdSm80INS1_25CollectiveMainloopFwdSm80ILi8ELi1ELb1EN4cute5tupleIJNS5_1CILi128EEENS7_ILi96EEES8_EEELi128ENS_10bfloat16_tEfNS_4arch4Sm80ELb0ELb1ELb1ELb0ELb1ELb0ELb1ELb0EEENS1_21CollectiveEpilogueFwdINS6_IJS8_S8_S9_EEENS6_IJNS7_ILi1EEESH_SH_EEESB_SD_Li256ELb0ELb1ELb0ELb0EEENS1_19SingleTileSchedulerILb0ELb0ELb1ELi128EEEEEEEEEvNT_6ParamsE --------------------------
	.section	.nv.constant0._ZN7cutlass13device_kernelIN5flash19enable_sm80_to_sm89INS1_16FlashAttnFwdSm80INS1_25CollectiveMainloopFwdSm80ILi8ELi1ELb1EN4cute5tupleIJNS5_1CILi128EEENS7_ILi96EEES8_EEELi128ENS_10bfloat16_tEfNS_4arch4Sm80ELb0ELb1ELb1ELb0ELb1ELb0ELb1ELb0EEENS1_21CollectiveEpilogueFwdINS6_IJS8_S8_S9_EEENS6_IJNS7_ILi1EEESH_SH_EEESB_SD_Li256ELb0ELb1ELb0ELb0EEENS1_19SingleTileSchedulerILb0ELb0ELb1ELi128EEEEEEEEEvNT_6ParamsE,"a",@progbits
	.sectionflags	@""
	.align	4
.nv.constant0._ZN7cutlass13device_kernelIN5flash19enable_sm80_to_sm89INS1_16FlashAttnFwdSm80INS1_25CollectiveMainloopFwdSm80ILi8ELi1ELb1EN4cute5tupleIJNS5_1CILi128EEENS7_ILi96EEES8_EEELi128ENS_10bfloat16_tEfNS_4arch4Sm80ELb0ELb1ELb1ELb0ELb1ELb0ELb1ELb0EEENS1_21CollectiveEpilogueFwdINS6_IJS8_S8_S9_EEENS6_IJNS7_ILi1EEESH_SH_EEESB_SD_Li256ELb0ELb1ELb0ELb0EEENS1_19SingleTileSchedulerILb0ELb0ELb1ELi128EEEEEEEEEvNT_6ParamsE:
	.zero		1576


//--------------------- .nv.constant0._ZN7cutlass13device_kernelIN5flash19enable_sm80_to_sm89INS1_16FlashAttnFwdSm80INS1_25CollectiveMainloopFwdSm80ILi8ELi1ELb1EN4cute5tupleIJNS5_1CILi128EEENS7_ILi96EEES8_EEELi128ENS_10bfloat16_tEfNS_4arch4Sm80ELb0ELb1ELb1ELb1ELb1ELb0ELb1ELb0EEENS1_21CollectiveEpilogueFwdINS6_IJS8_S8_S9_EEENS6_IJNS7_ILi1EEESH_SH_EEESB_SD_Li256ELb1ELb1ELb0ELb0EEENS1_19SingleTileSchedulerILb1ELb0ELb1ELi128EEEEEEEEEvNT_6ParamsE --------------------------
	.section	.nv.constant0._ZN7cutlass13device_kernelIN5flash19enable_sm80_to_sm89INS1_16FlashAttnFwdSm80INS1_25CollectiveMainloopFwdSm80ILi8ELi1ELb1EN4cute5tupleIJNS5_1CILi128EEENS7_ILi96EEES8_EEELi128ENS_10bfloat16_tEfNS_4arch4Sm80ELb0ELb1ELb1ELb1ELb1ELb0ELb1ELb0EEENS1_21CollectiveEpilogueFwdINS6_IJS8_S8_S9_EEENS6_IJNS7_ILi1EEESH_SH_EEESB_SD_Li256ELb1ELb1ELb0ELb0EEENS1_19SingleTileSchedulerILb1ELb0ELb1ELi128EEEEEEEEEvNT_6ParamsE,"a",@progbits
	.sectionflags	@""
	.align	4
.nv.constant0._ZN7cutlass13device_kernelIN5flash19enable_sm80_to_sm89INS1_16FlashAttnFwdSm80INS1_25CollectiveMainloopFwdSm80ILi8ELi1ELb1EN4cute5tupleIJNS5_1CILi128EEENS7_ILi96EEES8_EEELi128ENS_10bfloat16_tEfNS_4arch4Sm80ELb0ELb1ELb1ELb1ELb1ELb0ELb1ELb0EEENS1_21CollectiveEpilogueFwdINS6_IJS8_S8_S9_EEENS6_IJNS7_ILi1EEESH_SH_EEESB_SD_Li256ELb1ELb1ELb0ELb0EEENS1_19SingleTileSchedulerILb1ELb0ELb1ELi128EEEEEEEEEvNT_6ParamsE:
	.zero		1576


//--------------------- .nv.constant0._ZN7cutlass13device_kernelIN5flash19enable_sm80_to_sm89INS1_16FlashAttnFwdSm80INS1_25CollectiveMainloopFwdSm80ILi8ELi1ELb1EN4cute5tupleIJNS5_1CILi128EEENS7_ILi96EEES8_EEELi128ENS_10bfloat16_tEfNS_4arch4Sm80ELb0ELb1ELb1ELb1ELb1ELb1ELb1ELb0EEENS1_21CollectiveEpilogueFwdINS6_IJS8_S8_S9_EEENS6_IJNS7_ILi1EEESH_SH_EEESB_SD_Li256ELb1ELb1ELb0ELb0EEENS1_19SingleTileSchedulerILb1ELb0ELb1ELi128EEEEEEEEEvNT_6ParamsE --------------------------
	.section	.nv.constant0._ZN7cutlass13device_kernelIN5flash19enable_sm80_to_sm89INS1_16FlashAttnFwdSm80INS1_25CollectiveMainloopFwdSm80ILi8ELi1ELb1EN4cute5tupleIJNS5_1CILi128EEENS7_ILi96EEES8_EEELi128ENS_10bfloat16_tEfNS_4arch4Sm80ELb0ELb1ELb1ELb1ELb1ELb1ELb1ELb0EEENS1_21CollectiveEpilogueFwdINS6_IJS8_S8_S9_EEENS6_IJNS7_ILi1EEESH_SH_EEESB_SD_Li256ELb1ELb1ELb0ELb0EEENS1_19SingleTileSchedulerILb1ELb0ELb1ELi128EEEEEEEEEvNT_6ParamsE,"a",@progbits
	.sectionflags	@""
	.align	4
.nv.constant0._ZN7cutlass13device_kernelIN5flash19enable_sm80_to_sm89INS1_16FlashAttnFwdSm80INS1_25CollectiveMainloopFwdSm80ILi8ELi1ELb1EN4cute5tupleIJNS5_1CILi128EEENS7_ILi96EEES8_EEELi128ENS_10bfloat16_tEfNS_4arch4Sm80ELb0ELb1ELb1ELb1ELb1ELb1ELb1ELb0EEENS1_21CollectiveEpilogueFwdINS6_IJS8_S8_S9_EEENS6_IJNS7_ILi1EEESH_SH_EEESB_SD_Li256ELb1ELb1ELb0ELb0EEENS1_19SingleTileSchedulerILb1ELb0ELb1ELi128EEEEEEEEEvNT_6ParamsE:
	.zero		1576


//--------------------- .nv.constant0._ZN7cutlass13device_kernelIN5flash19enable_sm80_to_sm89INS1_16FlashAttnFwdSm80INS1_25CollectiveMainloopFwdSm80ILi8ELi1ELb1EN4cute5tupleIJNS5_1CILi128EEES8_S8_EEELi128ENS_10bfloat16_tEfNS_4arch4Sm80ELb1ELb0ELb1ELb0ELb1ELb0ELb1ELb0EEENS1_21CollectiveEpilogueFwdIS9_NS6_IJNS7_ILi1EEESF_SF_EEESA_SC_Li256ELb0ELb1ELb0ELb0EEENS1_30DynamicPersistentTileSchedulerILi256ELi256ELb0ELb1ELb0EEEEEEEEEvNT_6ParamsE --------------------------
	.section	.nv.constant0._ZN7cutlass13device_kernelIN5flash19enable_sm80_to_sm89INS1_16FlashAttnFwdSm80INS1_25CollectiveMainloopFwdSm80ILi8ELi1ELb1EN4cute5tupleIJNS5_1CILi128EEES8_S8_EEELi128ENS_10bfloat16_tEfNS_4arch4Sm80ELb1ELb0ELb1ELb0ELb1ELb0ELb1ELb0EEENS1_21CollectiveEpilogueFwdIS9_NS6_IJNS7_ILi1EEESF_SF_EEESA_SC_Li256ELb0ELb1ELb0ELb0EEENS1_30DynamicPersistentTileSchedulerILi256ELi256ELb0ELb1ELb0EEEEEEEEEvNT_6ParamsE,"a",@progbits
	.sectionflags	@""
	.align	4
.nv.constant0._ZN7cutlass13device_kernelIN5flash19enable_sm80_to_sm89INS1_16FlashAttnFwdSm80INS1_25CollectiveMainloopFwdSm80ILi8ELi1ELb1EN4cute5tupleIJNS5_1CILi128EEES8_S8_EEELi128ENS_10bfloat16_tEfNS_4arch4Sm80ELb1ELb0ELb1ELb0ELb1ELb0ELb1ELb0EEENS1_21CollectiveEpilogueFwdIS9_NS6_IJNS7_ILi1EEESF_SF_EEESA_SC_Li256ELb0ELb1ELb0ELb0EEENS1_30DynamicPersistentTileSchedulerILi256ELi256ELb0ELb1ELb0EEEEEEEEEvNT_6ParamsE:
	.zero		1592


//--------------------- .nv.constant0._ZN7cutlass13device_kernelIN5flash19enable_sm80_to_sm89INS1_16FlashAttnFwdSm80INS1_25CollectiveMainloopFwdSm80ILi8ELi1ELb1EN4cute5tupleIJNS5_1CILi128EEES8_S8_EEELi128ENS_10bfloat16_tEfNS_4arch4Sm80ELb1ELb0ELb1ELb1ELb1ELb0ELb1ELb0EEENS1_21CollectiveEpilogueFwdIS9_NS6_IJNS7_ILi1EEESF_SF_EEESA_SC_Li256ELb1ELb1ELb0ELb0EEENS1_19SingleTileSchedulerILb1ELb0ELb1ELi128EEEEEEEEEvNT_6ParamsE --------------------------
	.section	.nv.constant0._ZN7cutlass13device_kernelIN5flash19enable_sm80_to_sm89INS1_16FlashAttnFwdSm80INS1_25CollectiveMainloopFwdSm80ILi8ELi1ELb1EN4cute5tupleIJNS5_1CILi128EEES8_S8_EEELi128ENS_10bfloat16_tEfNS_4arch4Sm80ELb1ELb0ELb1ELb1ELb1ELb0ELb1ELb0EEENS1_21CollectiveEpilogueFwdIS9_NS6_IJNS7_ILi1EEESF_SF_EEESA_SC_Li256ELb1ELb1ELb0ELb0EEENS1_19SingleTileSchedulerILb1ELb0ELb1ELi128EEEEEEEEEvNT_6ParamsE,"a",@progbits
	.sectionflags	@""
	.align	4
.nv.constant0._ZN7cutlass13device_kernelIN5flash19enable_sm80_to_sm89INS1_16FlashAttnFwdSm80INS1_25CollectiveMainloopFwdSm80ILi8ELi1ELb1EN4cute5tupleIJNS5_1CILi128EEES8_S8_EEELi128ENS_10bfloat16_tEfNS_4arch4Sm80ELb1ELb0ELb1ELb1ELb1ELb0ELb1ELb0EEENS1_21CollectiveEpilogueFwdIS9_NS6_IJNS7_ILi1EEESF_SF_EEESA_SC_Li256ELb1ELb1ELb0ELb0EEENS1_19SingleTileSchedulerILb1ELb0ELb1ELi128EEEEEEEEEvNT_6ParamsE:
	.zero		1576


//--------------------- .nv.constant0._ZN7cutlass13device_kernelIN5flash19enable_sm80_to_sm89INS1_16FlashAttnFwdSm80INS1_25CollectiveMainloopFwdSm80ILi8ELi1ELb1EN4cute5tupleIJNS5_1CILi128EEES8_S8_EEELi128ENS_10bfloat16_tEfNS_4arch4Sm80ELb1ELb0ELb1ELb1ELb1ELb1ELb1ELb0EEENS1_21CollectiveEpilogueFwdIS9_NS6_IJNS7_ILi1EEESF_SF_EEESA_SC_Li256ELb1ELb1ELb0ELb0EEENS1_19SingleTileSchedulerILb1ELb0ELb1ELi128EEEEEEEEEvNT_6ParamsE --------------------------
	.section	.nv.constant0._ZN7cutlass13device_kernelIN5flash19enable_sm80_to_sm89INS1_16FlashAttnFwdSm80INS1_25CollectiveMainloopFwdSm80ILi8ELi1ELb1EN4cute5tupleIJNS5_1CILi128EEES8_S8_EEELi128ENS_10bfloat16_tEfNS_4arch4Sm80ELb1ELb0ELb1ELb1ELb1ELb1ELb1ELb0EEENS1_21CollectiveEpilogueFwdIS9_NS6_IJNS7_ILi1EEESF_SF_EEESA_SC_Li256ELb1ELb1ELb0ELb0EEENS1_19SingleTileSchedulerILb1ELb0ELb1ELi128EEEEEEEEEvNT_6ParamsE,"a",@progbits
	.sectionflags	@""
	.align	4
.nv.constant0._ZN7cutlass13device_kernelIN5flash19enable_sm80_to_sm89INS1_16FlashAttnFwdSm80INS1_25CollectiveMainloopFwdSm80ILi8ELi1ELb1EN4cute5tupleIJNS5_1CILi128EEES8_S8_EEELi128ENS_10bfloat16_tEfNS_4arch4Sm80ELb1ELb0ELb1ELb1ELb1ELb1ELb1ELb0EEENS1_21CollectiveEpilogueFwdIS9_NS6_IJNS7_ILi1EEESF_SF_EEESA_SC_Li256ELb1ELb1ELb0ELb0EEENS1_19SingleTileSchedulerILb1ELb0ELb1ELi128EEEEEEEEEvNT_6ParamsE:
	.zero		1576


//--------------------- .nv.constant0._ZN7cutlass13device_kernelIN5flash19enable_sm80_to_sm89INS1_16FlashAttnFwdSm80INS1_25CollectiveMainloopFwdSm80ILi4ELi1ELb0EN4cute5tupleIJNS5_1CILi128EEENS7_ILi64EEES8_EEELi128ENS_10bfloat16_tEfNS_4arch4Sm80ELb0ELb0ELb1ELb0ELb1ELb0ELb1ELb0EEENS1_21CollectiveEpilogueFwdINS6_IJS8_S8_S9_EEENS6_IJNS7_ILi1EEESH_SH_EEESB_SD_Li128ELb0ELb1ELb0ELb0EEENS1_19SingleTileSchedulerILb0ELb0ELb1ELi128EEEEEEEEEvNT_6ParamsE --------------------------
	.section	.nv.constant0._ZN7cutlass13device_kernelIN5flash19enable_sm80_to_sm89INS1_16FlashAttnFwdSm80INS1_25CollectiveMainloopFwdSm80ILi4ELi1ELb0EN4cute5tupleIJNS5_1CILi128EEENS7_ILi64EEES8_EEELi128ENS_10bfloat16_tEfNS_4arch4Sm80ELb0ELb0ELb1ELb0ELb1ELb0ELb1ELb0EEENS1_21CollectiveEpilogueFwdINS6_IJS8_S8_S9_EEENS6_IJNS7_ILi1EEESH_SH_EEESB_SD_Li128ELb0ELb1ELb0ELb0EEENS1_19SingleTileSchedulerILb0ELb0ELb1ELi128EEEEEEEEEvNT_6ParamsE,"a",@progbits
	.sectionflags	@""
	.align	4
.nv.constant0._ZN7cutlass13device_kernelIN5flash19enable_sm80_to_sm89INS1_16FlashAttnFwdSm80INS1_25CollectiveMainloopFwdSm80ILi4ELi1ELb0EN4cute5tupleIJNS5_1CILi128EEENS7_ILi64EEES8_EEELi128ENS_10bfloat16_tEfNS_4arch4Sm80ELb0ELb0ELb1ELb0ELb1ELb0ELb1ELb0EEENS1_21CollectiveEpilogueFwdINS6_IJS8_S8_S9_EEENS6_IJNS7_ILi1EEESH_SH_EEESB_SD_Li128ELb0ELb1ELb0ELb0EEENS1_19SingleTileSchedulerILb0ELb0ELb1ELi128EEEEEEEEEvNT_6ParamsE:
	.zero		1576


//--------------------- .nv.constant0._ZN7cutlass13device_kernelIN5flash19enable_sm80_to_sm89INS1_16FlashAttnFwdSm80INS1_25CollectiveMainloopFwdSm80ILi4ELi1ELb0EN4cute5tupleIJNS5_1CILi128EEENS7_ILi64EEES8_EEELi128ENS_10bfloat16_tEfNS_4arch4Sm80ELb0ELb0ELb1ELb1ELb1ELb0ELb1ELb0EEENS1_21CollectiveEpilogueFwdINS6_IJS8_S8_S9_EEENS6_IJNS7_ILi1EEESH_SH_EEESB_SD_Li128ELb1ELb1ELb0ELb0EEENS1_19SingleTileSchedulerILb1ELb0ELb1ELi128EEEEEEEEEvNT_6ParamsE --------------------------
	.section	.nv.constant0._ZN7cutlass13device_kernelIN5flash19enable_sm80_to_sm89INS1_16FlashAttnFwdSm80INS1_25CollectiveMainloopFwdSm80ILi4ELi1ELb0EN4cute5tupleIJNS5_1CILi128EEENS7_ILi64EEES8_EEELi128ENS_10bfloat16_tEfNS_4arch4Sm80ELb0ELb0ELb1ELb1ELb1ELb0ELb1ELb0EEENS1_21CollectiveEpilogueFwdINS6_IJS8_S8_S9_EEENS6_IJNS7_ILi1EEESH_SH_EEESB_SD_Li128ELb1ELb1ELb0ELb0EEENS1_19SingleTileSchedulerILb1ELb0ELb1ELi128EEEEEEEEEvNT_6ParamsE,"a",@progbits
	.sectionflags	@""
	.align	4
.nv.constant0._ZN7cutlass13device_kernelIN5flash19enable_sm80_to_sm89INS1_16FlashAttnFwdSm80INS1_25CollectiveMainloopFwdSm80ILi4ELi1ELb0EN4cute5tupleIJNS5_1CILi128EEENS7_ILi64EEES8_EEELi128ENS_10bfloat16_tEfNS_4arch4Sm80ELb0ELb0ELb1ELb1ELb1ELb0ELb1ELb0EEENS1_21CollectiveEpilogueFwdINS6_IJS8_S8_S9_EEENS6_IJNS7_ILi1EEESH_SH_EEESB_SD_Li128ELb1ELb1ELb0ELb0EEENS1_19SingleTileSchedulerILb1ELb0ELb1ELi128EEEEEEEEEvNT_6ParamsE:
	.zero		1576


//--------------------- .nv.constant0._ZN7cutlass13device_kernelIN5flash19enable_sm80_to_sm89INS1_16FlashAttnFwdSm80INS1_25CollectiveMainloopFwdSm80ILi4ELi1ELb0EN4cute5tupleIJNS5_1CILi128EEENS7_ILi64EEES8_EEELi128ENS_10bfloat16_tEfNS_4arch4Sm80ELb0ELb0ELb1ELb1ELb1ELb1ELb1ELb0EEENS1_21CollectiveEpilogueFwdINS6_IJS8_S8_S9_EEENS6_IJNS7_ILi1EEESH_SH_EEESB_SD_Li128ELb1ELb1ELb0ELb0EEENS1_19SingleTileSchedulerILb1ELb0ELb1ELi128EEEEEEEEEvNT_6ParamsE --------------------------
	.section	.nv.constant0._ZN7cutlass13device_kernelIN5flash19enable_sm80_to_sm89INS1_16FlashAttnFwdSm80INS1_25CollectiveMainloopFwdSm80ILi4ELi1ELb0EN4cute5tupleIJNS5_1CILi128EEENS7_ILi64EEES8_EEELi128ENS_10bfloat16_tEfNS_4arch4Sm80ELb0ELb0ELb1ELb1ELb1ELb1ELb1ELb0EEENS1_21CollectiveEpilogueFwdINS6_IJS8_S8_S9_EEENS6_IJNS7_ILi1EEESH_SH_EEESB_SD_Li128ELb1ELb1ELb0ELb0EEENS1_19SingleTileSchedulerILb1ELb0ELb1ELi128EEEEEEEEEvNT_6ParamsE,"a",@progbits
	.sectionflags	@""
	.align	4
.nv.constant0._ZN7cutlass13device_kernelIN5flash19enable_sm80_to_sm89INS1_16FlashAttnFwdSm80INS1_25CollectiveMainloopFwdSm80ILi4ELi1ELb0EN4cute5tupleIJNS5_1CILi128EEENS7_ILi64EEES8_EEELi128ENS_10bfloat16_tEfNS_4arch4Sm80ELb0ELb0ELb1ELb1ELb1ELb1ELb1ELb0EEENS1_21CollectiveEpilogueFwdINS6_IJS8_S8_S9_EEENS6_IJNS7_ILi1EEESH_SH_EEESB_SD_Li128ELb1ELb1ELb0ELb0EEENS1_19SingleTileSchedulerILb1ELb0ELb1ELi128EEEEEEEEEvNT_6ParamsE:
	.zero		1576


//--------------------- .nv.constant0._ZN7cutlass13device_kernelIN5flash19enable_sm80_to_sm89INS1_16FlashAttnFwdSm80INS1_25CollectiveMainloopFwdSm80ILi4ELi1ELb0EN4cute5tupleIJNS5_1CILi128EEENS7_ILi48EEES8_EEELi128ENS_10bfloat16_tEfNS_4arch4Sm80ELb0ELb1ELb1ELb0ELb1ELb0ELb1ELb0EEENS1_21CollectiveEpilogueFwdINS6_IJS8_S8_S9_EEENS6_IJNS7_ILi1EEESH_SH_EEESB_SD_Li128ELb0ELb1ELb0ELb0EEENS1_19SingleTileSchedulerILb0ELb0ELb1ELi128EEEEEEEEEvNT_6ParamsE --------------------------
	.section	.nv.constant0._ZN7cutlass13device_kernelIN5flash19enable_sm80_to_sm89INS1_16FlashAttnFwdSm80INS1_25CollectiveMainloopFwdSm80ILi4ELi1ELb0EN4cute5tupleIJNS5_1CILi128EEENS7_ILi48EEES8_EEELi128ENS_10bfloat16_tEfNS_4arch4Sm80ELb0ELb1ELb1ELb0ELb1ELb0ELb1ELb0EEENS1_21CollectiveEpilogueFwdINS6_IJS8_S8_S9_EEENS6_IJNS7_ILi1EEESH_SH_EEESB_SD_Li128ELb0ELb1ELb0ELb0EEENS1_19SingleTileSchedulerILb0ELb0ELb1ELi128EEEEEEEEEvNT_6ParamsE,"a",@progbits
	.sectionflags	@""
	.align	4
.nv.constant0._ZN7cutlass13device_kernelIN5flash19enable_sm80_to_sm89INS1_16FlashAttnFwdSm80INS1_25CollectiveMainloopFwdSm80ILi4ELi1ELb0EN4cute5tupleIJNS5_1CILi128EEENS7_ILi48EEES8_EEELi128ENS_10bfloat16_tEfNS_4arch4Sm80ELb0ELb1ELb1ELb0ELb1ELb0ELb1ELb0EEENS1_21CollectiveEpilogueFwdINS6_IJS8_S8_S9_EEENS6_IJNS7_ILi1EEESH_SH_EEESB_SD_Li128ELb0ELb1ELb0ELb0EEENS1_19SingleTileSchedulerILb0ELb0ELb1ELi128EEEEEEEEEvNT_6ParamsE:
	.zero		1576


//--------------------- .nv.constant0._ZN7cutlass13device_kernelIN5flash19enable_sm80_to_sm89INS1_16FlashAttnFwdSm80INS1_25CollectiveMainloopFwdSm80ILi4ELi1ELb0EN4cute5tupleIJNS5_1CILi128EEENS7_ILi48EEES8_EEELi128ENS_10bfloat16_tEfNS_4arch4Sm80ELb0ELb1ELb1ELb1ELb1ELb0ELb1ELb0EEENS1_21CollectiveEpilogueFwdINS6_IJS8_S8_S9_EEENS6_IJNS7_ILi1EEESH_SH_EEESB_SD_Li128ELb1ELb1ELb0ELb0EEENS1_19SingleTileSchedulerILb1ELb0ELb1ELi128EEEEEEEEEvNT_6ParamsE --------------------------
	.section	.nv.constant0._ZN7cutlass13device_kernelIN5flash19enable_sm80_to_sm89INS1_16FlashAttnFwdSm80INS1_25CollectiveMainloopFwdSm80ILi4ELi1ELb0EN4cute5tupleIJNS5_1CILi128EEENS7_ILi48EEES8_EEELi128ENS_10bfloat16_tEfNS_4arch4Sm80ELb0ELb1ELb1ELb1ELb1ELb0ELb1ELb0EEENS1_21CollectiveEpilogueFwdINS6_IJS8_S8_S9_EEENS6_IJNS7_ILi1EEESH_SH_EEESB_SD_Li128ELb1ELb1ELb0ELb0EEENS1_19SingleTileSchedulerILb1ELb0ELb1ELi128EEEEEEEEEvNT_6ParamsE,"a",@progbits
	.sectionflags	@""
	.align	4
.nv.constant0._ZN7cutlass13device_kernelIN5flash19enable_sm80_to_sm89INS1_16FlashAttnFwdSm80INS1_25CollectiveMainloopFwdSm80ILi4ELi1ELb0EN4cute5tupleIJNS5_1CILi128EEENS7_ILi48EEES8_EEELi128ENS_10bfloat16_tEfNS_4arch4Sm80ELb0ELb1ELb1ELb1ELb1ELb0ELb1ELb0EEENS1_21CollectiveEpilogueFwdINS6_IJS8_S8_S9_EEENS6_IJNS7_ILi1EEESH_SH_EEESB_SD_Li128ELb1ELb1ELb0ELb0EEENS1_19SingleTileSchedulerILb1ELb0ELb1ELi128EEEEEEEEEvNT_6ParamsE:
	.zero		1576


//--------------------- .nv.constant0._ZN7cutlass13device_kernelIN5flash19enable_sm80_to_sm89INS1_16FlashAttnFwdSm80INS1_25CollectiveMainloopFwdSm80ILi4ELi1ELb0EN4cute5tupleIJNS5_1CILi128EEENS7_ILi48EEES8_EEELi128ENS_10bfloat16_tEfNS_4arch4Sm80ELb0ELb1ELb1ELb1ELb1ELb1ELb1ELb0EEENS1_21CollectiveEpilogueFwdINS6_IJS8_S8_S9_EEENS6_IJNS7_ILi1EEESH_SH_EEESB_SD_Li128ELb1ELb1ELb0ELb0EEENS1_19SingleTileSchedulerILb1ELb0ELb1ELi128EEEEEEEEEvNT_6ParamsE --------------------------
	.section	.nv.constant0._ZN7cutlass13device_kernelIN5flash19enable_sm80_to_sm89INS1_16FlashAttnFwdSm80INS1_25CollectiveMainloopFwdSm80ILi4ELi1ELb0EN4cute5tupleIJNS5_1CILi128EEENS7_ILi48EEES8_EEELi128ENS_10bfloat16_tEfNS_4arch4Sm80ELb0ELb1ELb1ELb1ELb1ELb1ELb1ELb0EEENS1_21CollectiveEpilogueFwdINS6_IJS8_S8_S9_EEENS6_IJNS7_ILi1EEESH_SH_EEESB_SD_Li128ELb1ELb1ELb0ELb0EEENS1_19SingleTileSchedulerILb1ELb0ELb1ELi128EEEEEEEEEvNT_6ParamsE,"a",@progbits
	.sectionflags	@""
	.align	4
.nv.constant0._ZN7cutlass13device_kernelIN5flash19enable_sm80_to_sm89INS1_16FlashAttnFwdSm80INS1_25CollectiveMainloopFwdSm80ILi4ELi1ELb0EN4cute5tupleIJNS5_1CILi128EEENS7_ILi48EEES8_EEELi128ENS_10bfloat16_tEfNS_4arch4Sm80ELb0ELb1ELb1ELb1ELb1ELb1ELb1ELb0EEENS1_21CollectiveEpilogueFwdINS6_IJS8_S8_S9_EEENS6_IJNS7_ILi1EEESH_SH_EEESB_SD_Li128ELb1ELb1ELb0ELb0EEENS1_19SingleTileSchedulerILb1ELb0ELb1ELi128EEEEEEEEEvNT_6ParamsE:
	.zero		1576


//--------------------- .nv.constant0._ZN7cutlass13device_kernelIN5flash19enable_sm80_to_sm89INS1_16FlashAttnFwdSm80INS1_25CollectiveMainloopFwdSm80ILi4ELi1ELb0EN4cute5tupleIJNS5_1CILi128EEENS7_ILi64EEES8_EEELi128ENS_10bfloat16_tEfNS_4arch4Sm80ELb1ELb0ELb1ELb0ELb1ELb0ELb1ELb0EEENS1_21CollectiveEpilogueFwdINS6_IJS8_S8_S9_EEENS6_IJNS7_ILi1EEESH_SH_EEESB_SD_Li128ELb0ELb1ELb0ELb0EEENS1_30DynamicPersistentTileSchedulerILi128ELi128ELb0ELb1ELb0EEEEEEEEEvNT_6ParamsE --------------------------
	.section	.nv.constant0._ZN7cutlass13device_kernelIN5flash19enable_sm80_to_sm89INS1_16FlashAttnFwdSm80INS1_25CollectiveMainloopFwdSm80ILi4ELi1ELb0EN4cute5tupleIJNS5_1CILi128EEENS7_ILi64EEES8_EEELi128ENS_10bfloat16_tEfNS_4arch4Sm80ELb1ELb0ELb1ELb0ELb1ELb0ELb1ELb0EEENS1_21CollectiveEpilogueFwdINS6_IJS8_S8_S9_EEENS6_IJNS7_ILi1EEESH_SH_EEESB_SD_Li128ELb0ELb1ELb0ELb0EEENS1_30DynamicPersistentTileSchedulerILi128ELi128ELb0ELb1ELb0EEEEEEEEEvNT_6ParamsE,"a",@progbits
	.sectionflags	@""
	.align	4
.nv.constant0._ZN7cutlass13device_kernelIN5flash19enable_sm80_to_sm89INS1_16FlashAttnFwdSm80INS1_25CollectiveMainloopFwdSm80ILi4ELi1ELb0EN4cute5tupleIJNS5_1CILi128EEENS7_ILi64EEES8_EEELi128ENS_10bfloat16_tEfNS_4arch4Sm80ELb1ELb0ELb1ELb0ELb1ELb0ELb1ELb0EEENS1_21CollectiveEpilogueFwdINS6_IJS8_S8_S9_EEENS6_IJNS7_ILi1EEESH_SH_EEESB_SD_Li128ELb0ELb1ELb0ELb0EEENS1_30DynamicPersistentTileSchedulerILi128ELi128ELb0ELb1ELb0EEEEEEEEEvNT_6ParamsE:
	.zero		1592


//--------------------- .nv.constant0._ZN7cutlass13device_kernelIN5flash19enable_sm80_to_sm89INS1_16FlashAttnFwdSm80INS1_25CollectiveMainloopFwdSm80ILi4ELi1ELb0EN4cute5tupleIJNS5_1CILi128EEENS7_ILi64EEES8_EEELi128ENS_10bfloat16_tEfNS_4arch4Sm80ELb1ELb0ELb1ELb1ELb1ELb0ELb1ELb0EEENS1_21CollectiveEpilogueFwdINS6_IJS8_S8_S9_EEENS6_IJNS7_ILi1EEESH_SH_EEESB_SD_Li128ELb1ELb1ELb0ELb0EEENS1_19SingleTileSchedulerILb1ELb0ELb1ELi128EEEEEEEEEvNT_6ParamsE --------------------------
	.section	.nv.constant0._ZN7cutlass13device_kernelIN5flash19enable_sm80_to_sm89INS1_16FlashAttnFwdSm80INS1_25CollectiveMainloopFwdSm80ILi4ELi1ELb0EN4cute5tupleIJNS5_1CILi128EEENS7_ILi64EEES8_EEELi128ENS_10bfloat16_tEfNS_4arch4Sm80ELb1ELb0ELb1ELb1ELb1ELb0ELb1ELb0EEENS1_21CollectiveEpilogueFwdINS6_IJS8_S8_S9_EEENS6_IJNS7_ILi1EEESH_SH_EEESB_SD_Li128ELb1ELb1ELb0ELb0EEENS1_19SingleTileSchedulerILb1ELb0ELb1ELi128EEEEEEEEEvNT_6ParamsE,"a",@progbits
	.sectionflags	@""
	.align	4
.nv.constant0._ZN7cutlass13device_kernelIN5flash19enable_sm80_to_sm89INS1_16FlashAttnFwdSm80INS1_25CollectiveMainloopFwdSm80ILi4ELi1ELb0EN4cute5tupleIJNS5_1CILi128EEENS7_ILi64EEES8_EEELi128ENS_10bfloat16_tEfNS_4arch4Sm80ELb1ELb0ELb1ELb1ELb1ELb0ELb1ELb0EEENS1_21CollectiveEpilogueFwdINS6_IJS8_S8_S9_EEENS6_IJNS7_ILi1EEESH_SH_EEESB_SD_Li128ELb1ELb1ELb0ELb0EEENS1_19SingleTileSchedulerILb1ELb0ELb1ELi128EEEEEEEEEvNT_6ParamsE:
	.zero		1576


//--------------------- .nv.constant0._ZN7cutlass13device_kernelIN5flash19enable_sm80_to_sm89INS1_16FlashAttnFwdSm80INS1_25CollectiveMainloopFwdSm80ILi4ELi1ELb0EN4cute5tupleIJNS5_1CILi128EEENS7_ILi64EEES8_EEELi128ENS_10bfloat16_tEfNS_4arch4Sm80ELb1ELb0ELb1ELb1ELb1ELb1ELb1ELb0EEENS1_21CollectiveEpilogueFwdINS6_IJS8_S8_S9_EEENS6_IJNS7_ILi1EEESH_SH_EEESB_SD_Li128ELb1ELb1ELb0ELb0EEENS1_19SingleTileSchedulerILb1ELb0ELb1ELi128EEEEEEEEEvNT_6ParamsE --------------------------
	.section	.nv.constant0._ZN7cutlass13device_kernelIN5flash19enable_sm80_to_sm89INS1_16FlashAttnFwdSm80INS1_25CollectiveMainloopFwdSm80ILi4ELi1ELb0EN4cute5tupleIJNS5_1CILi128EEENS7_ILi64EEES8_EEELi128ENS_10bfloat16_tEfNS_4arch4Sm80ELb1ELb0ELb1ELb1ELb1ELb1ELb1ELb0EEENS1_21CollectiveEpilogueFwdINS6_IJS8_S8_S9_EEENS6_IJNS7_ILi1EEESH_SH_EEESB_SD_Li128ELb1ELb1ELb0ELb0EEENS1_19SingleTileSchedulerILb1ELb0ELb1ELi128EEEEEEEEEvNT_6ParamsE,"a",@progbits
	.sectionflags	@""
	.align	4
.nv.constant0._ZN7cutlass13device_kernelIN5flash19enable_sm80_to_sm89INS1_16FlashAttnFwdSm80INS1_25CollectiveMainloopFwdSm80ILi4ELi1ELb0EN4cute5tupleIJNS5_1CILi128EEENS7_ILi64EEES8_EEELi128ENS_10bfloat16_tEfNS_4arch4Sm80ELb1ELb0ELb1ELb1ELb1ELb1ELb1ELb0EEENS1_21CollectiveEpilogueFwdINS6_IJS8_S8_S9_EEENS6_IJNS7_ILi1EEESH_SH_EEESB_SD_Li128ELb1ELb1ELb0ELb0EEENS1_19SingleTileSchedulerILb1ELb0ELb1ELi128EEEEEEEEEvNT_6ParamsE:
	.zero		1576


//--------------------- SYMBOLS --------------------------

	.type		.nv.reservedSmem.offset0,@object
	.size		.nv.reservedSmem.offset0,0x4
